// auto-generated by cutlass_sweep.conv — config: {"arch": "sm_90", "cluster_m": 1, "cluster_n": 1, "conv_kind": "fprop", "dtype": "bf16", "ndim": 2, "tile_k": 32, "tile_m": 64, "tile_n": 128}
#include "cutlass/cutlass.h"
#include "cute/tensor.hpp"
#include "cutlass/kernel_hardware_info.hpp"
#include "cutlass/conv/convolution.h"
#include "cutlass/conv/dispatch_policy.hpp"
#include "cutlass/conv/collective/collective_builder.hpp"
#include "cutlass/conv/kernel/conv_universal.hpp"
#include "cutlass/conv/device/conv_universal_adapter.hpp"
#include "cutlass/epilogue/collective/collective_builder.hpp"

using namespace cute;
using Elem = cutlass::bfloat16_t;
using Acc  = float;
using LayoutAB = cutlass::layout::TensorNHWC;
using LayoutC  = cutlass::layout::TensorNHWC;
constexpr auto ConvOp = cutlass::conv::Operator::kFprop;
using TileShape    = Shape<_64, _128, Shape<_32>>;
using ClusterShape = Shape<_1, _1, _1>;

using CollectiveEpilogue = typename cutlass::epilogue::collective::CollectiveBuilder<
    cutlass::arch::Sm90, cutlass::arch::OpClassTensorOp,
    TileShape, ClusterShape,
    cutlass::epilogue::collective::EpilogueTileAuto,
    Acc, Acc,
    Elem, LayoutC, 128 / cutlass::sizeof_bits<Elem>::value,
    Elem, LayoutC, 128 / cutlass::sizeof_bits<Elem>::value,
    cutlass::epilogue::collective::EpilogueScheduleAuto
  >::CollectiveOp;

using CollectiveMainloop = typename cutlass::conv::collective::CollectiveBuilder<
    cutlass::arch::Sm90, cutlass::arch::OpClassTensorOp, ConvOp,
    Elem, LayoutAB, 128 / cutlass::sizeof_bits<Elem>::value,
    Elem, LayoutAB, 128 / cutlass::sizeof_bits<Elem>::value,
    Acc,
    TileShape, ClusterShape,
    cutlass::conv::collective::StageCountAutoCarveout<
        static_cast<int>(sizeof(typename CollectiveEpilogue::SharedStorage))>,
    cutlass::conv::collective::KernelScheduleAuto
  >::CollectiveOp;

using ProblemShape = cutlass::conv::ConvProblemShape<
    ConvOp, CollectiveMainloop::DispatchPolicy::NumSpatialDimensions>;
using ConvKernel = cutlass::conv::kernel::ConvUniversal<
    ProblemShape, CollectiveMainloop, CollectiveEpilogue>;
using Conv = cutlass::conv::device::ConvUniversalAdapter<ConvKernel>;

auto* _anchor = &cutlass::device_kernel<ConvKernel>;


// ===== COMPILED SASS (sm_90a) =====

	.target	sm_90a

	.elftype	@"ET_EXEC"


//--------------------- .note.nv.tkinfo           --------------------------
	.section	.note.nv.tkinfo,"",@"SHT_NOTE"
	.sectionflags	@"SHF_NOTE_NV_TKINFO"
	.tkinfo
        /*0018*/ 	.word	0x00000002
        /*0030*/ 	.string	""
        /*0030*/ 	.string	"ptxas"
        /*0030*/ 	.string	"Cuda compilation tools, release 13.0, V13.0.88"
        /*0030*/ 	.string	"Build cuda_13.0.r13.0/compiler.36424714_0"
        /*0030*/ 	.string	"-arch sm_90a -m 64 "



//--------------------- .note.nv.cuinfo           --------------------------
	.section	.note.nv.cuinfo,"",@"SHT_NOTE"
	.sectionflags	@"SHF_NOTE_NV_CUINFO"
        /*0018*/ 	.short	0x0002
        /*001a*/ 	.short	0x005a
        /*001c*/ 	.short	0x0082
	.zero		2


//--------------------- .nv.info                  --------------------------
	.section	.nv.info,"",@"SHT_CUDA_INFO"
	.align	4


	//----- nvinfo : EIATTR_REGCOUNT
	.align		4
        /*0000*/ 	.byte	0x04, 0x2f
        /*0002*/ 	.short	(.L_12 - .L_11)
	.align		4
.L_11:
        /*0004*/ 	.word	index@(_ZN7cutlass13device_kernelINS_4conv6kernel13ConvUniversalINS1_16ConvProblemShapeILNS1_8OperatorE0ELi2EEENS1_10collective14CollectiveConvINS1_46MainloopSm90TmaGmmaWarpSpecializedImplicitGemmILS5_0ELi18ELi2EN4cute5tupleIJNSA_1CILi1EEESD_SD_EEENS1_36KernelImplicitTmaWarpSpecializedSm90ELi1EEENSB_IJNSC_ILi64EEENSC_ILi128EEENSB_IJNSC_ILi32EEEEEEEEENS_10bfloat16_tESM_NSA_8TiledMMAINSA_8MMA_AtomIJNSA_4SM904GMMA28MMA_64x128x16_F32BF16BF16_SSILNSQ_5MajorE0ELSS_0ELNSQ_7ScaleInE1ELST_1EEEEEENSA_6LayoutISE_NSB_IJNSC_ILi0EEESX_SX_EEEEENSB_IJNSA_10UnderscoreES10_S10_EEEEENS7_6detail26Sm90ImplicitGemmTileTraitsINSA_20SM90_TMA_LOAD_IM2COLENSA_14ComposedLayoutINSA_7SwizzleILi2ELi4ELi3EEENSA_18smem_ptr_flag_bitsILi16EEENSW_INSB_IJNSB_IJNSC_ILi8EEES1B_EEENSB_IJSJ_SD_EEENSB_IJSD_NSC_ILi18EEEEEEEEENSB_IJNSB_IJSJ_NSC_ILi256EEEEEENSB_IJSD_SX_EEENSB_IJSX_NSC_ILi2048EEEEEEEEEEEEEvEENS14_INSA_13SM90_TMA_LOADENS16_IS18_S1A_NSW_INSB_IJNSB_IJS1B_NSC_ILi16EEEEEES1D_S1F_EEENSB_IJS1I_S1J_NSB_IJSX_NSC_ILi4096EEEEEEEEEEEEEvEEEENS_8epilogue10collective6detail29Sm90TmaWarpSpecializedAdapterINS22_15DefaultEpilogueISM_NSB_IJNSB_IJlllEEESD_SX_EEES27_NS21_6thread17LinearCombinationISM_Li1EffLNS28_9ScaleType4KindE0ELNS_15FloatRoundStyleE2ESM_EENS_4gemm15EpilogueDefaultEEEEEvvEEEEvNT_6ParamsE)
        /*0008*/ 	.word	0x0000005a


	//----- nvinfo : EIATTR_FRAME_SIZE
	.align		4
.L_12:
        /*000c*/ 	.byte	0x04, 0x11
        /*000e*/ 	.short	(.L_14 - .L_13)
	.align		4
.L_13:
        /*0010*/ 	.word	index@(_ZN7cutlass13device_kernelINS_4conv6kernel13ConvUniversalINS1_16ConvProblemShapeILNS1_8OperatorE0ELi2EEENS1_10collective14CollectiveConvINS1_46MainloopSm90TmaGmmaWarpSpecializedImplicitGemmILS5_0ELi18ELi2EN4cute5tupleIJNSA_1CILi1EEESD_SD_EEENS1_36KernelImplicitTmaWarpSpecializedSm90ELi1EEENSB_IJNSC_ILi64EEENSC_ILi128EEENSB_IJNSC_ILi32EEEEEEEEENS_10bfloat16_tESM_NSA_8TiledMMAINSA_8MMA_AtomIJNSA_4SM904GMMA28MMA_64x128x16_F32BF16BF16_SSILNSQ_5MajorE0ELSS_0ELNSQ_7ScaleInE1ELST_1EEEEEENSA_6LayoutISE_NSB_IJNSC_ILi0EEESX_SX_EEEEENSB_IJNSA_10UnderscoreES10_S10_EEEEENS7_6detail26Sm90ImplicitGemmTileTraitsINSA_20SM90_TMA_LOAD_IM2COLENSA_14ComposedLayoutINSA_7SwizzleILi2ELi4ELi3EEENSA_18smem_ptr_flag_bitsILi16EEENSW_INSB_IJNSB_IJNSC_ILi8EEES1B_EEENSB_IJSJ_SD_EEENSB_IJSD_NSC_ILi18EEEEEEEEENSB_IJNSB_IJSJ_NSC_ILi256EEEEEENSB_IJSD_SX_EEENSB_IJSX_NSC_ILi2048EEEEEEEEEEEEEvEENS14_INSA_13SM90_TMA_LOADENS16_IS18_S1A_NSW_INSB_IJNSB_IJS1B_NSC_ILi16EEEEEES1D_S1F_EEENSB_IJS1I_S1J_NSB_IJSX_NSC_ILi4096EEEEEEEEEEEEEvEEEENS_8epilogue10collective6detail29Sm90TmaWarpSpecializedAdapterINS22_15DefaultEpilogueISM_NSB_IJNSB_IJlllEEESD_SX_EEES27_NS21_6thread17LinearCombinationISM_Li1EffLNS28_9ScaleType4KindE0ELNS_15FloatRoundStyleE2ESM_EENS_4gemm15EpilogueDefaultEEEEEvvEEEEvNT_6ParamsE)
        /*0014*/ 	.word	0x00000000


	//----- nvinfo : EIATTR_MIN_STACK_SIZE
	.align		4
.L_14:
        /*0018*/ 	.byte	0x04, 0x12
        /*001a*/ 	.short	(.L_16 - .L_15)
	.align		4
.L_15:
        /*001c*/ 	.word	index@(_ZN7cutlass13device_kernelINS_4conv6kernel13ConvUniversalINS1_16ConvProblemShapeILNS1_8OperatorE0ELi2EEENS1_10collective14CollectiveConvINS1_46MainloopSm90TmaGmmaWarpSpecializedImplicitGemmILS5_0ELi18ELi2EN4cute5tupleIJNSA_1CILi1EEESD_SD_EEENS1_36KernelImplicitTmaWarpSpecializedSm90ELi1EEENSB_IJNSC_ILi64EEENSC_ILi128EEENSB_IJNSC_ILi32EEEEEEEEENS_10bfloat16_tESM_NSA_8TiledMMAINSA_8MMA_AtomIJNSA_4SM904GMMA28MMA_64x128x16_F32BF16BF16_SSILNSQ_5MajorE0ELSS_0ELNSQ_7ScaleInE1ELST_1EEEEEENSA_6LayoutISE_NSB_IJNSC_ILi0EEESX_SX_EEEEENSB_IJNSA_10UnderscoreES10_S10_EEEEENS7_6detail26Sm90ImplicitGemmTileTraitsINSA_20SM90_TMA_LOAD_IM2COLENSA_14ComposedLayoutINSA_7SwizzleILi2ELi4ELi3EEENSA_18smem_ptr_flag_bitsILi16EEENSW_INSB_IJNSB_IJNSC_ILi8EEES1B_EEENSB_IJSJ_SD_EEENSB_IJSD_NSC_ILi18EEEEEEEEENSB_IJNSB_IJSJ_NSC_ILi256EEEEEENSB_IJSD_SX_EEENSB_IJSX_NSC_ILi2048EEEEEEEEEEEEEvEENS14_INSA_13SM90_TMA_LOADENS16_IS18_S1A_NSW_INSB_IJNSB_IJS1B_NSC_ILi16EEEEEES1D_S1F_EEENSB_IJS1I_S1J_NSB_IJSX_NSC_ILi4096EEEEEEEEEEEEEvEEEENS_8epilogue10collective6detail29Sm90TmaWarpSpecializedAdapterINS22_15DefaultEpilogueISM_NSB_IJNSB_IJlllEEESD_SX_EEES27_NS21_6thread17LinearCombinationISM_Li1EffLNS28_9ScaleType4KindE0ELNS_15FloatRoundStyleE2ESM_EENS_4gemm15EpilogueDefaultEEEEEvvEEEEvNT_6ParamsE)
        /*0020*/ 	.word	0x00000000
.L_16:


//--------------------- .nv.compat                --------------------------
	.section	.nv.compat,"",@"SHT_CUDA_COMPAT_INFO"
	.align	4
        /*0000*/ 	.byte	0x02, 0x09, 0x01, 0x00, 0x02, 0x02, 0x04, 0x00, 0x02, 0x05, 0x05, 0x00, 0x03, 0x07, 0x01, 0x01
        /*0010*/ 	.byte	0x02, 0x03, 0x01, 0x00, 0x02, 0x06, 0x01, 0x00, 0x04, 0x0b, 0x08, 0x00, 0x00, 0x00, 0x00, 0x00
        /*0020*/ 	.byte	0x00, 0x00, 0x00, 0x00


//--------------------- .nv.info._ZN7cutlass13device_kernelINS_4conv6kernel13ConvUniversalINS1_16ConvProblemShapeILNS1_8OperatorE0ELi2EEENS1_10collective14CollectiveConvINS1_46MainloopSm90TmaGmmaWarpSpecializedImplicitGemmILS5_0ELi18ELi2EN4cute5tupleIJNSA_1CILi1EEESD_SD_EEENS1_36KernelImplicitTmaWarpSpecializedSm90ELi1EEENSB_IJNSC_ILi64EEENSC_ILi128EEENSB_IJNSC_ILi32EEEEEEEEENS_10bfloat16_tESM_NSA_8TiledMMAINSA_8MMA_AtomIJNSA_4SM904GMMA28MMA_64x128x16_F32BF16BF16_SSILNSQ_5MajorE0ELSS_0ELNSQ_7ScaleInE1ELST_1EEEEEENSA_6LayoutISE_NSB_IJNSC_ILi0EEESX_SX_EEEEENSB_IJNSA_10UnderscoreES10_S10_EEEEENS7_6detail26Sm90ImplicitGemmTileTraitsINSA_20SM90_TMA_LOAD_IM2COLENSA_14ComposedLayoutINSA_7SwizzleILi2ELi4ELi3EEENSA_18smem_ptr_flag_bitsILi16EEENSW_INSB_IJNSB_IJNSC_ILi8EEES1B_EEENSB_IJSJ_SD_EEENSB_IJSD_NSC_ILi18EEEEEEEEENSB_IJNSB_IJSJ_NSC_ILi256EEEEEENSB_IJSD_SX_EEENSB_IJSX_NSC_ILi2048EEEEEEEEEEEEEvEENS14_INSA_13SM90_TMA_LOADENS16_IS18_S1A_NSW_INSB_IJNSB_IJS1B_NSC_ILi16EEEEEES1D_S1F_EEENSB_IJS1I_S1J_NSB_IJSX_NSC_ILi4096EEEEEEEEEEEEEvEEEENS_8epilogue10collective6detail29Sm90TmaWarpSpecializedAdapterINS22_15DefaultEpilogueISM_NSB_IJNSB_IJlllEEESD_SX_EEES27_NS21_6thread17LinearCombinationISM_Li1EffLNS28_9ScaleType4KindE0ELNS_15FloatRoundStyleE2ESM_EENS_4gemm15EpilogueDefaultEEEEEvvEEEEvNT_6ParamsE --------------------------
	.section	.nv.info._ZN7cutlass13device_kernelINS_4conv6kernel13ConvUniversalINS1_16ConvProblemShapeILNS1_8OperatorE0ELi2EEENS1_10collective14CollectiveConvINS1_46MainloopSm90TmaGmmaWarpSpecializedImplicitGemmILS5_0ELi18ELi2EN4cute5tupleIJNSA_1CILi1EEESD_SD_EEENS1_36KernelImplicitTmaWarpSpecializedSm90ELi1EEENSB_IJNSC_ILi64EEENSC_ILi128EEENSB_IJNSC_ILi32EEEEEEEEENS_10bfloat16_tESM_NSA_8TiledMMAINSA_8MMA_AtomIJNSA_4SM904GMMA28MMA_64x128x16_F32BF16BF16_SSILNSQ_5MajorE0ELSS_0ELNSQ_7ScaleInE1ELST_1EEEEEENSA_6LayoutISE_NSB_IJNSC_ILi0EEESX_SX_EEEEENSB_IJNSA_10UnderscoreES10_S10_EEEEENS7_6detail26Sm90ImplicitGemmTileTraitsINSA_20SM90_TMA_LOAD_IM2COLENSA_14ComposedLayoutINSA_7SwizzleILi2ELi4ELi3EEENSA_18smem_ptr_flag_bitsILi16EEENSW_INSB_IJNSB_IJNSC_ILi8EEES1B_EEENSB_IJSJ_SD_EEENSB_IJSD_NSC_ILi18EEEEEEEEENSB_IJNSB_IJSJ_NSC_ILi256EEEEEENSB_IJSD_SX_EEENSB_IJSX_NSC_ILi2048EEEEEEEEEEEEEvEENS14_INSA_13SM90_TMA_LOADENS16_IS18_S1A_NSW_INSB_IJNSB_IJS1B_NSC_ILi16EEEEEES1D_S1F_EEENSB_IJS1I_S1J_NSB_IJSX_NSC_ILi4096EEEEEEEEEEEEEvEEEENS_8epilogue10collective6detail29Sm90TmaWarpSpecializedAdapterINS22_15DefaultEpilogueISM_NSB_IJNSB_IJlllEEESD_SX_EEES27_NS21_6thread17LinearCombinationISM_Li1EffLNS28_9ScaleType4KindE0ELNS_15FloatRoundStyleE2ESM_EENS_4gemm15EpilogueDefaultEEEEEvvEEEEvNT_6ParamsE,"",@"SHT_CUDA_INFO"
	.sectionflags	@""
	.align	4


	//----- nvinfo : EIATTR_CUDA_API_VERSION
	.align		4
        /*0000*/ 	.byte	0x04, 0x37
        /*0002*/ 	.short	(.L_18 - .L_17)
.L_17:
        /*0004*/ 	.word	0x00000082


	//----- nvinfo : EIATTR_KPARAM_INFO
	.align		4
.L_18:
        /*0008*/ 	.byte	0x04, 0x17
        /*000a*/ 	.short	(.L_20 - .L_19)
.L_19:
        /*000c*/ 	.word	0x00000000
        /*0010*/ 	.short	0x0000
        /*0012*/ 	.short	0x0070
        /*0014*/ 	.byte	0x00, 0xf0, 0x01, 0x0e


	//----- nvinfo : EIATTR_SPARSE_MMA_MASK
	.align		4
.L_20:
        /*0018*/ 	.byte	0x03, 0x50
        /*001a*/ 	.short	0x0000


	//----- nvinfo : EIATTR_MAXREG_COUNT
	.align		4
        /*001c*/ 	.byte	0x03, 0x1b
        /*001e*/ 	.short	0x00ff


	//----- nvinfo : EIATTR_NUM_BARRIERS
	.align		4
        /*0020*/ 	.byte	0x02, 0x4c
        /*0022*/ 	.byte	0x01
	.zero		1


	//----- nvinfo : EIATTR_MERCURY_ISA_VERSION
	.align		4
        /*0024*/ 	.byte	0x03, 0x5f
        /*0026*/ 	.short	0x0101


	//----- nvinfo : EIATTR_COOP_GROUP_MASK_REGIDS
	.align		4
        /*0028*/ 	.byte	0x04, 0x29
        /*002a*/ 	.short	(.L_22 - .L_21)


	//   ....[0]....
.L_21:
        /*002c*/ 	.word	0xffffffff


	//   ....[1]....
        /*0030*/ 	.word	0xffffffff


	//   ....[2]....
        /*0034*/ 	.word	0xffffffff


	//----- nvinfo : EIATTR_COOP_GROUP_INSTR_OFFSETS
	.align		4
.L_22:
        /*0038*/ 	.byte	0x04, 0x28
        /*003a*/ 	.short	(.L_24 - .L_23)


	//   ....[0]....
.L_23:
        /*003c*/ 	.word	0x00000060


	//   ....[1]....
        /*0040*/ 	.word	0x00000070


	//   ....[2]....
        /*0044*/ 	.word	0x00000130


	//----- nvinfo : EIATTR_MBARRIER_INSTR_OFFSETS
	.align		4
.L_24:
        /*0048*/ 	.byte	0x04, 0x39
        /*004a*/ 	.short	(.L_26 - .L_25)


	//   ....[0]....
.L_25:
        /*004c*/ 	.word	0x00000270
        /*0050*/ 	.word	0x000000ff
        /*0054*/ 	.word	0x00036000
        /*0058*/ 	.short	0x0100
        /*005a*/ 	.byte	0x08
	.zero		1


	//   ....[1]....
        /*005c*/ 	.word	0x00000280
        /*0060*/ 	.word	0x000000ff
        /*0064*/ 	.word	0x00036090
        /*0068*/ 	.short	0x0100
        /*006a*/ 	.byte	0x08
	.zero		1


	//   ....[2]....
        /*006c*/ 	.word	0x00000290
        /*0070*/ 	.word	0x000000ff
        /*0074*/ 	.word	0x00036008
        /*0078*/ 	.short	0x0100
        /*007a*/ 	.byte	0x08
	.zero		1


	//   ....[3]....
        /*007c*/ 	.word	0x000002a0
        /*0080*/ 	.word	0x000000ff
        /*0084*/ 	.word	0x00036098
        /*0088*/ 	.short	0x0100
        /*008a*/ 	.byte	0x08
	.zero		1


	//   ....[4]....
        /*008c*/ 	.word	0x000002b0
        /*0090*/ 	.word	0x000000ff
        /*0094*/ 	.word	0x00036010
        /*0098*/ 	.short	0x0100
        /*009a*/ 	.byte	0x08
	.zero		1


	//   ....[5]....
        /*009c*/ 	.word	0x000002c0
        /*00a0*/ 	.word	0x000000ff
        /*00a4*/ 	.word	0x000360a0
        /*00a8*/ 	.short	0x0100
        /*00aa*/ 	.byte	0x08
	.zero		1


	//   ....[6]....
        /*00ac*/ 	.word	0x000002d0
        /*00b0*/ 	.word	0x000000ff
        /*00b4*/ 	.word	0x00036018
        /*00b8*/ 	.short	0x0100
        /*00ba*/ 	.byte	0x08
	.zero		1


	//   ....[7]....
        /*00bc*/ 	.word	0x000002e0
        /*00c0*/ 	.word	0x000000ff
        /*00c4*/ 	.word	0x000360a8
        /*00c8*/ 	.short	0x0100
        /*00ca*/ 	.byte	0x08
	.zero		1


	//   ....[8]....
        /*00cc*/ 	.word	0x000002f0
        /*00d0*/ 	.word	0x000000ff
        /*00d4*/ 	.word	0x00036020
        /*00d8*/ 	.short	0x0100
        /*00da*/ 	.byte	0x08
	.zero		1


	//   ....[9]....
        /*00dc*/ 	.word	0x00000300
        /*00e0*/ 	.word	0x000000ff
        /*00e4*/ 	.word	0x000360b0
        /*00e8*/ 	.short	0x0100
        /*00ea*/ 	.byte	0x08
	.zero		1


	//   ....[10]....
        /*00ec*/ 	.word	0x00000310
        /*00f0*/ 	.word	0x000000ff
        /*00f4*/ 	.word	0x00036028
        /*00f8*/ 	.short	0x0100
        /*00fa*/ 	.byte	0x08
	.zero		1


	//   ....[11]....
        /*00fc*/ 	.word	0x00000320
        /*0100*/ 	.word	0x000000ff
        /*0104*/ 	.word	0x000360b8
        /*0108*/ 	.short	0x0100
        /*010a*/ 	.byte	0x08
	.zero		1


	//   ....[12]....
        /*010c*/ 	.word	0x00000330
        /*0110*/ 	.word	0x000000ff
        /*0114*/ 	.word	0x00036030
        /*0118*/ 	.short	0x0100
        /*011a*/ 	.byte	0x08
	.zero		1


	//   ....[13]....
        /*011c*/ 	.word	0x00000340
        /*0120*/ 	.word	0x000000ff
        /*0124*/ 	.word	0x000360c0
        /*0128*/ 	.short	0x0100
        /*012a*/ 	.byte	0x08
	.zero		1


	//   ....[14]....
        /*012c*/ 	.word	0x00000350
        /*0130*/ 	.word	0x000000ff
        /*0134*/ 	.word	0x00036038
        /*0138*/ 	.short	0x0100
        /*013a*/ 	.byte	0x08
	.zero		1


	//   ....[15]....
        /*013c*/ 	.word	0x00000360
        /*0140*/ 	.word	0x000000ff
        /*0144*/ 	.word	0x000360c8
        /*0148*/ 	.short	0x0100
        /*014a*/ 	.byte	0x08
	.zero		1


	//   ....[16]....
        /*014c*/ 	.word	0x00000370
        /*0150*/ 	.word	0x000000ff
        /*0154*/ 	.word	0x00036040
        /*0158*/ 	.short	0x0100
        /*015a*/ 	.byte	0x08
	.zero		1


	//   ....[17]....
        /*015c*/ 	.word	0x00000380
        /*0160*/ 	.word	0x000000ff
        /*0164*/ 	.word	0x000360d0
        /*0168*/ 	.short	0x0100
        /*016a*/ 	.byte	0x08
	.zero		1


	//   ....[18]....
        /*016c*/ 	.word	0x00000390
        /*0170*/ 	.word	0x000000ff
        /*0174*/ 	.word	0x00036048
        /*0178*/ 	.short	0x0100
        /*017a*/ 	.byte	0x08
	.zero		1


	//   ....[19]....
        /*017c*/ 	.word	0x000003a0
        /*0180*/ 	.word	0x000000ff
        /*0184*/ 	.word	0x000360d8
        /*0188*/ 	.short	0x0100
        /*018a*/ 	.byte	0x08
	.zero		1


	//   ....[20]....
        /*018c*/ 	.word	0x000003b0
        /*0190*/ 	.word	0x000000ff
        /*0194*/ 	.word	0x00036050
        /*0198*/ 	.short	0x0100
        /*019a*/ 	.byte	0x08
	.zero		1


	//   ....[21]....
        /*019c*/ 	.word	0x000003c0
        /*01a0*/ 	.word	0x000000ff
        /*01a4*/ 	.word	0x000360e0
        /*01a8*/ 	.short	0x0100
        /*01aa*/ 	.byte	0x08
	.zero		1


	//   ....[22]....
        /*01ac*/ 	.word	0x000003d0
        /*01b0*/ 	.word	0x000000ff
        /*01b4*/ 	.word	0x00036058
        /*01b8*/ 	.short	0x0100
        /*01ba*/ 	.byte	0x08
	.zero		1


	//   ....[23]....
        /*01bc*/ 	.word	0x000003e0
        /*01c0*/ 	.word	0x000000ff
        /*01c4*/ 	.word	0x000360e8
        /*01c8*/ 	.short	0x0100
        /*01ca*/ 	.byte	0x08
	.zero		1


	//   ....[24]....
        /*01cc*/ 	.word	0x000003f0
        /*01d0*/ 	.word	0x000000ff
        /*01d4*/ 	.word	0x00036060
        /*01d8*/ 	.short	0x0100
        /*01da*/ 	.byte	0x08
	.zero		1


	//   ....[25]....
        /*01dc*/ 	.word	0x00000400
        /*01e0*/ 	.word	0x000000ff
        /*01e4*/ 	.word	0x000360f0
        /*01e8*/ 	.short	0x0100
        /*01ea*/ 	.byte	0x08
	.zero		1


	//   ....[26]....
        /*01ec*/ 	.word	0x00000410
        /*01f0*/ 	.word	0x000000ff
        /*01f4*/ 	.word	0x00036068
        /*01f8*/ 	.short	0x0100
        /*01fa*/ 	.byte	0x08
	.zero		1


	//   ....[27]....
        /*01fc*/ 	.word	0x00000420
        /*0200*/ 	.word	0x000000ff
        /*0204*/ 	.word	0x000360f8
        /*0208*/ 	.short	0x0100
        /*020a*/ 	.byte	0x08
	.zero		1


	//   ....[28]....
        /*020c*/ 	.word	0x00000430
        /*0210*/ 	.word	0x000000ff
        /*0214*/ 	.word	0x00036070
        /*0218*/ 	.short	0x0100
        /*021a*/ 	.byte	0x08
	.zero		1


	//   ....[29]....
        /*021c*/ 	.word	0x00000440
        /*0220*/ 	.word	0x000000ff
        /*0224*/ 	.word	0x00036100
        /*0228*/ 	.short	0x0100
        /*022a*/ 	.byte	0x08
	.zero		1


	//   ....[30]....
        /*022c*/ 	.word	0x00000450
        /*0230*/ 	.word	0x000000ff
        /*0234*/ 	.word	0x00036078
        /*0238*/ 	.short	0x0100
        /*023a*/ 	.byte	0x08
	.zero		1


	//   ....[31]....
        /*023c*/ 	.word	0x00000460
        /*0240*/ 	.word	0x000000ff
        /*0244*/ 	.word	0x00036108
        /*0248*/ 	.short	0x0100
        /*024a*/ 	.byte	0x08
	.zero		1


	//   ....[32]....
        /*024c*/ 	.word	0x00000470
        /*0250*/ 	.word	0x000000ff
        /*0254*/ 	.word	0x00036080
        /*0258*/ 	.short	0x0100
        /*025a*/ 	.byte	0x08
	.zero		1


	//   ....[33]....
        /*025c*/ 	.word	0x00000480
        /*0260*/ 	.word	0x000000ff
        /*0264*/ 	.word	0x00036110
        /*0268*/ 	.short	0x0100
        /*026a*/ 	.byte	0x08
	.zero		1


	//   ....[34]....
        /*026c*/ 	.word	0x00000490
        /*0270*/ 	.word	0x000000ff
        /*0274*/ 	.word	0x00036088
        /*0278*/ 	.short	0x0100
        /*027a*/ 	.byte	0x08
	.zero		1


	//   ....[35]....
        /*027c*/ 	.word	0x000004a0
        /*0280*/ 	.word	0x000000ff
        /*0284*/ 	.word	0x00036118
        /*0288*/ 	.short	0x0100
        /*028a*/ 	.byte	0x08
	.zero		1


	//   ....[36]....
        /*028c*/ 	.word	0x00000b50
        /*0290*/ 	.word	0x00000006
        /*0294*/ 	.word	0x00036000
        /*0298*/ 	.short	0x010a
        /*029a*/ 	.byte	0x3f
	.zero		1


	//   ....[37]....
        /*029c*/ 	.word	0x00000e30
        /*02a0*/ 	.word	0x00000008
        /*02a4*/ 	.word	0x00036000
        /*02a8*/ 	.short	0x010a
        /*02aa*/ 	.byte	0x3f
	.zero		1


	//   ....[38]....
        /*02ac*/ 	.word	0x00000f90
        /*02b0*/ 	.word	0x000000ff
        /*02b4*/ 	.word	0x00000000
        /*02b8*/ 	.short	0x0101
        /*02ba*/ 	.byte	0x06
	.zero		1


	//   ....[39]....
        /*02bc*/ 	.word	0x00001190
        /*02c0*/ 	.word	0x00000006
        /*02c4*/ 	.word	0x00000000
        /*02c8*/ 	.short	0x0101
        /*02ca*/ 	.byte	0x3f
	.zero		1


	//   ....[40]....
        /*02cc*/ 	.word	0x00005d30
        /*02d0*/ 	.word	0x0000000c
        /*02d4*/ 	.word	0x00036090
        /*02d8*/ 	.short	0x010a
        /*02da*/ 	.byte	0x3f
	.zero		1


	//   ....[41]....
        /*02dc*/ 	.word	0x000063e0
        /*02e0*/ 	.word	0x00000002
        /*02e4*/ 	.word	0x00000000
        /*02e8*/ 	.short	0x010a
        /*02ea*/ 	.byte	0x3f
	.zero		1


	//   ....[42]....
        /*02ec*/ 	.word	0x00006490
        /*02f0*/ 	.word	0x00000002
        /*02f4*/ 	.word	0x00000000
        /*02f8*/ 	.short	0x010a
        /*02fa*/ 	.byte	0x3f
	.zero		1


	//   ....[43]....
        /*02fc*/ 	.word	0x00006540
        /*0300*/ 	.word	0x00000002
        /*0304*/ 	.word	0x00000000
        /*0308*/ 	.short	0x010a
        /*030a*/ 	.byte	0x3f
	.zero		1


	//   ....[44]....
        /*030c*/ 	.word	0x000065f0
        /*0310*/ 	.word	0x00000002
        /*0314*/ 	.word	0x00000000
        /*0318*/ 	.short	0x010a
        /*031a*/ 	.byte	0x3f
	.zero		1


	//   ....[45]....
        /*031c*/ 	.word	0x000066a0
        /*0320*/ 	.word	0x00000002
        /*0324*/ 	.word	0x00000000
        /*0328*/ 	.short	0x010a
        /*032a*/ 	.byte	0x3f
	.zero		1


	//   ....[46]....
        /*032c*/ 	.word	0x00006750
        /*0330*/ 	.word	0x00000002
        /*0334*/ 	.word	0x00000000
        /*0338*/ 	.short	0x010a
        /*033a*/ 	.byte	0x3f
	.zero		1


	//   ....[47]....
        /*033c*/ 	.word	0x00006800
        /*0340*/ 	.word	0x00000002
        /*0344*/ 	.word	0x00000000
        /*0348*/ 	.short	0x010a
        /*034a*/ 	.byte	0x3f
	.zero		1


	//   ....[48]....
        /*034c*/ 	.word	0x000068b0
        /*0350*/ 	.word	0x00000002
        /*0354*/ 	.word	0x00000000
        /*0358*/ 	.short	0x010a
        /*035a*/ 	.byte	0x3f
	.zero		1


	//   ....[49]....
        /*035c*/ 	.word	0x00006960
        /*0360*/ 	.word	0x00000002
        /*0364*/ 	.word	0x00000000
        /*0368*/ 	.short	0x010a
        /*036a*/ 	.byte	0x3f
	.zero		1


	//   ....[50]....
        /*036c*/ 	.word	0x00006a10
        /*0370*/ 	.word	0x00000002
        /*0374*/ 	.word	0x00000000
        /*0378*/ 	.short	0x010a
        /*037a*/ 	.byte	0x3f
	.zero		1


	//   ....[51]....
        /*037c*/ 	.word	0x00006ac0
        /*0380*/ 	.word	0x00000002
        /*0384*/ 	.word	0x00000000
        /*0388*/ 	.short	0x010a
        /*038a*/ 	.byte	0x3f
	.zero		1


	//   ....[52]....
        /*038c*/ 	.word	0x00006b70
        /*0390*/ 	.word	0x00000002
        /*0394*/ 	.word	0x00000000
        /*0398*/ 	.short	0x010a
        /*039a*/ 	.byte	0x3f
	.zero		1


	//   ....[53]....
        /*039c*/ 	.word	0x00006c20
        /*03a0*/ 	.word	0x00000002
        /*03a4*/ 	.word	0x00000000
        /*03a8*/ 	.short	0x010a
        /*03aa*/ 	.byte	0x3f
	.zero		1


	//   ....[54]....
        /*03ac*/ 	.word	0x00006cd0
        /*03b0*/ 	.word	0x00000002
        /*03b4*/ 	.word	0x00000000
        /*03b8*/ 	.short	0x010a
        /*03ba*/ 	.byte	0x3f
	.zero		1


	//   ....[55]....
        /*03bc*/ 	.word	0x00006d80
        /*03c0*/ 	.word	0x00000002
        /*03c4*/ 	.word	0x00000000
        /*03c8*/ 	.short	0x010a
        /*03ca*/ 	.byte	0x3f
	.zero		1


	//   ....[56]....
        /*03cc*/ 	.word	0x00006e30
        /*03d0*/ 	.word	0x00000002
        /*03d4*/ 	.word	0x00000000
        /*03d8*/ 	.short	0x010a
        /*03da*/ 	.byte	0x3f
	.zero		1


	//   ....[57]....
        /*03dc*/ 	.word	0x00006ee0
        /*03e0*/ 	.word	0x00000002
        /*03e4*/ 	.word	0x00000000
        /*03e8*/ 	.short	0x010a
        /*03ea*/ 	.byte	0x3f
	.zero		1


	//   ....[58]....
        /*03ec*/ 	.word	0x00006f90
        /*03f0*/ 	.word	0x00000003
        /*03f4*/ 	.word	0x00000000
        /*03f8*/ 	.short	0x010a
        /*03fa*/ 	.byte	0x3f
	.zero		1


	//----- nvinfo : EIATTR_NUM_MBARRIERS
	.align		4
.L_26:
        /*03fc*/ 	.byte	0x03, 0x38
        /*03fe*/ 	.short	0x0024


	//----- nvinfo : EIATTR_EXIT_INSTR_OFFSETS
	.align		4
        /*0400*/ 	.byte	0x04, 0x1c
        /*0402*/ 	.short	(.L_28 - .L_27)


	//   ....[0]....
.L_27:
        /*0404*/ 	.word	0x00000880


	//   ....[1]....
        /*0408*/ 	.word	0x000012e0


	//   ....[2]....
        /*040c*/ 	.word	0x00004440


	//   ....[3]....
        /*0410*/ 	.word	0x00004470


	//   ....[4]....
        /*0414*/ 	.word	0x00005ae0


	//   ....[5]....
        /*0418*/ 	.word	0x00005b10


	//   ....[6]....
        /*041c*/ 	.word	0x00005b30


	//   ....[7]....
        /*0420*/ 	.word	0x000062d0


	//   ....[8]....
        /*0424*/ 	.word	0x00006fc0


	//----- nvinfo : EIATTR_MAX_THREADS
	.align		4
.L_28:
        /*0428*/ 	.byte	0x04, 0x05
        /*042a*/ 	.short	(.L_30 - .L_29)
.L_29:
        /*042c*/ 	.word	0x00000100
        /*0430*/ 	.word	0x00000001
        /*0434*/ 	.word	0x00000001


	//----- nvinfo : EIATTR_CRS_STACK_SIZE
	.align		4
.L_30:
        /*0438*/ 	.byte	0x04, 0x1e
        /*043a*/ 	.short	(.L_32 - .L_31)
.L_31:
        /*043c*/ 	.word	0x00000000


	//----- nvinfo : EIATTR_CBANK_PARAM_SIZE
	.align		4
.L_32:
        /*0440*/ 	.byte	0x03, 0x19
        /*0442*/ 	.short	0x03f0


	//----- nvinfo : EIATTR_PARAM_CBANK
	.align		4
        /*0444*/ 	.byte	0x04, 0x0a
        /*0446*/ 	.short	(.L_34 - .L_33)
	.align		4
.L_33:
        /*0448*/ 	.word	index@(.nv.constant0._ZN7cutlass13device_kernelINS_4conv6kernel13ConvUniversalINS1_16ConvProblemShapeILNS1_8OperatorE0ELi2EEENS1_10collective14CollectiveConvINS1_46MainloopSm90TmaGmmaWarpSpecializedImplicitGemmILS5_0ELi18ELi2EN4cute5tupleIJNSA_1CILi1EEESD_SD_EEENS1_36KernelImplicitTmaWarpSpecializedSm90ELi1EEENSB_IJNSC_ILi64EEENSC_ILi128EEENSB_IJNSC_ILi32EEEEEEEEENS_10bfloat16_tESM_NSA_8TiledMMAINSA_8MMA_AtomIJNSA_4SM904GMMA28MMA_64x128x16_F32BF16BF16_SSILNSQ_5MajorE0ELSS_0ELNSQ_7ScaleInE1ELST_1EEEEEENSA_6LayoutISE_NSB_IJNSC_ILi0EEESX_SX_EEEEENSB_IJNSA_10UnderscoreES10_S10_EEEEENS7_6detail26Sm90ImplicitGemmTileTraitsINSA_20SM90_TMA_LOAD_IM2COLENSA_14ComposedLayoutINSA_7SwizzleILi2ELi4ELi3EEENSA_18smem_ptr_flag_bitsILi16EEENSW_INSB_IJNSB_IJNSC_ILi8EEES1B_EEENSB_IJSJ_SD_EEENSB_IJSD_NSC_ILi18EEEEEEEEENSB_IJNSB_IJSJ_NSC_ILi256EEEEEENSB_IJSD_SX_EEENSB_IJSX_NSC_ILi2048EEEEEEEEEEEEEvEENS14_INSA_13SM90_TMA_LOADENS16_IS18_S1A_NSW_INSB_IJNSB_IJS1B_NSC_ILi16EEEEEES1D_S1F_EEENSB_IJS1I_S1J_NSB_IJSX_NSC_ILi4096EEEEEEEEEEEEEvEEEENS_8epilogue10collective6detail29Sm90TmaWarpSpecializedAdapterINS22_15DefaultEpilogueISM_NSB_IJNSB_IJlllEEESD_SX_EEES27_NS21_6thread17LinearCombinationISM_Li1EffLNS28_9ScaleType4KindE0ELNS_15FloatRoundStyleE2ESM_EENS_4gemm15EpilogueDefaultEEEEEvvEEEEvNT_6ParamsE)
        /*044c*/ 	.short	0x0210
        /*044e*/ 	.short	0x03f0


	//----- nvinfo : EIATTR_SW_WAR
	.align		4
.L_34:
        /*0450*/ 	.byte	0x04, 0x36
        /*0452*/ 	.short	(.L_36 - .L_35)
.L_35:
        /*0454*/ 	.word	0x00000008
.L_36:


//--------------------- .nv.callgraph             --------------------------
	.section	.nv.callgraph,"",@"SHT_CUDA_CALLGRAPH"
	.align	4
	.sectionentsize	8
	.align		4
        /*0000*/ 	.word	0x00000000
	.align		4
        /*0004*/ 	.word	0xffffffff
	.align		4
        /*0008*/ 	.word	0x00000000
	.align		4
        /*000c*/ 	.word	0xfffffffe
	.align		4
        /*0010*/ 	.word	0x00000000
	.align		4
        /*0014*/ 	.word	0xfffffffd
	.align		4
        /*0018*/ 	.word	0x00000000
	.align		4
        /*001c*/ 	.word	0xfffffffc


//--------------------- .nv.constant4             --------------------------
	.section	.nv.constant4,"a",@progbits
	.align	8
	.align		8
.nv.constant4:
        /*0000*/ 	.dword	_ZN39_INTERNAL_668406c9_4_k_cu_b70ff1f1_27974cuda3std3__45__cpo5beginE
	.align		8
        /*0008*/ 	.dword	_ZN39_INTERNAL_668406c9_4_k_cu_b70ff1f1_27974cuda3std3__45__cpo3endE
	.align		8
        /*0010*/ 	.dword	_ZN39_INTERNAL_668406c9_4_k_cu_b70ff1f1_27974cuda3std3__45__cpo6cbeginE
	.align		8
        /*0018*/ 	.dword	_ZN39_INTERNAL_668406c9_4_k_cu_b70ff1f1_27974cuda3std3__45__cpo4cendE
	.align		8
        /*0020*/ 	.dword	_ZN39_INTERNAL_668406c9_4_k_cu_b70ff1f1_27974cuda3std3__441_GLOBAL__N__668406c9_4_k_cu_b70ff1f1_27976ignoreE
	.align		8
        /*0028*/ 	.dword	_ZN39_INTERNAL_668406c9_4_k_cu_b70ff1f1_27974cuda3std3__419piecewise_constructE
	.align		8
        /*0030*/ 	.dword	_ZN39_INTERNAL_668406c9_4_k_cu_b70ff1f1_27974cuda3std3__48in_placeE
	.align		8
        /*0038*/ 	.dword	_ZN39_INTERNAL_668406c9_4_k_cu_b70ff1f1_27974cuda3std6ranges3__45__cpo4swapE
	.align		8
        /*0040*/ 	.dword	_ZN39_INTERNAL_668406c9_4_k_cu_b70ff1f1_27974cuda3std6ranges3__45__cpo9iter_moveE
	.align		8
        /*0048*/ 	.dword	_ZN39_INTERNAL_668406c9_4_k_cu_b70ff1f1_27974cute7productE
	.align		8
        /*0050*/ 	.dword	_ZN39_INTERNAL_668406c9_4_k_cu_b70ff1f1_27974cute1_E


//--------------------- .text._ZN7cutlass13device_kernelINS_4conv6kernel13ConvUniversalINS1_16ConvProblemShapeILNS1_8OperatorE0ELi2EEENS1_10collective14CollectiveConvINS1_46MainloopSm90TmaGmmaWarpSpecializedImplicitGemmILS5_0ELi18ELi2EN4cute5tupleIJNSA_1CILi1EEESD_SD_EEENS1_36KernelImplicitTmaWarpSpecializedSm90ELi1EEENSB_IJNSC_ILi64EEENSC_ILi128EEENSB_IJNSC_ILi32EEEEEEEEENS_10bfloat16_tESM_NSA_8TiledMMAINSA_8MMA_AtomIJNSA_4SM904GMMA28MMA_64x128x16_F32BF16BF16_SSILNSQ_5MajorE0ELSS_0ELNSQ_7ScaleInE1ELST_1EEEEEENSA_6LayoutISE_NSB_IJNSC_ILi0EEESX_SX_EEEEENSB_IJNSA_10UnderscoreES10_S10_EEEEENS7_6detail26Sm90ImplicitGemmTileTraitsINSA_20SM90_TMA_LOAD_IM2COLENSA_14ComposedLayoutINSA_7SwizzleILi2ELi4ELi3EEENSA_18smem_ptr_flag_bitsILi16EEENSW_INSB_IJNSB_IJNSC_ILi8EEES1B_EEENSB_IJSJ_SD_EEENSB_IJSD_NSC_ILi18EEEEEEEEENSB_IJNSB_IJSJ_NSC_ILi256EEEEEENSB_IJSD_SX_EEENSB_IJSX_NSC_ILi2048EEEEEEEEEEEEEvEENS14_INSA_13SM90_TMA_LOADENS16_IS18_S1A_NSW_INSB_IJNSB_IJS1B_NSC_ILi16EEEEEES1D_S1F_EEENSB_IJS1I_S1J_NSB_IJSX_NSC_ILi4096EEEEEEEEEEEEEvEEEENS_8epilogue10collective6detail29Sm90TmaWarpSpecializedAdapterINS22_15DefaultEpilogueISM_NSB_IJNSB_IJlllEEESD_SX_EEES27_NS21_6thread17LinearCombinationISM_Li1EffLNS28_9ScaleType4KindE0ELNS_15FloatRoundStyleE2ESM_EENS_4gemm15EpilogueDefaultEEEEEvvEEEEvNT_6ParamsE --------------------------
	.section	.text._ZN7cutlass13device_kernelINS_4conv6kernel13ConvUniversalINS1_16ConvProblemShapeILNS1_8OperatorE0ELi2EEENS1_10collective14CollectiveConvINS1_46MainloopSm90TmaGmmaWarpSpecializedImplicitGemmILS5_0ELi18ELi2EN4cute5tupleIJNSA_1CILi1EEESD_SD_EEENS1_36KernelImplicitTmaWarpSpecializedSm90ELi1EEENSB_IJNSC_ILi64EEENSC_ILi128EEENSB_IJNSC_ILi32EEEEEEEEENS_10bfloat16_tESM_NSA_8TiledMMAINSA_8MMA_AtomIJNSA_4SM904GMMA28MMA_64x128x16_F32BF16BF16_SSILNSQ_5MajorE0ELSS_0ELNSQ_7ScaleInE1ELST_1EEEEEENSA_6LayoutISE_NSB_IJNSC_ILi0EEESX_SX_EEEEENSB_IJNSA_10UnderscoreES10_S10_EEEEENS7_6detail26Sm90ImplicitGemmTileTraitsINSA_20SM90_TMA_LOAD_IM2COLENSA_14ComposedLayoutINSA_7SwizzleILi2ELi4ELi3EEENSA_18smem_ptr_flag_bitsILi16EEENSW_INSB_IJNSB_IJNSC_ILi8EEES1B_EEENSB_IJSJ_SD_EEENSB_IJSD_NSC_ILi18EEEEEEEEENSB_IJNSB_IJSJ_NSC_ILi256EEEEEENSB_IJSD_SX_EEENSB_IJSX_NSC_ILi2048EEEEEEEEEEEEEvEENS14_INSA_13SM90_TMA_LOADENS16_IS18_S1A_NSW_INSB_IJNSB_IJS1B_NSC_ILi16EEEEEES1D_S1F_EEENSB_IJS1I_S1J_NSB_IJSX_NSC_ILi4096EEEEEEEEEEEEEvEEEENS_8epilogue10collective6detail29Sm90TmaWarpSpecializedAdapterINS22_15DefaultEpilogueISM_NSB_IJNSB_IJlllEEESD_SX_EEES27_NS21_6thread17LinearCombinationISM_Li1EffLNS28_9ScaleType4KindE0ELNS_15FloatRoundStyleE2ESM_EENS_4gemm15EpilogueDefaultEEEEEvvEEEEvNT_6ParamsE,"ax",@progbits
	.align	128
.text._ZN7cutlass13device_kernelINS_4conv6kernel13ConvUniversalINS1_16ConvProblemShapeILNS1_8OperatorE0ELi2EEENS1_10collective14CollectiveConvINS1_46MainloopSm90TmaGmmaWarpSpecializedImplicitGemmILS5_0ELi18ELi2EN4cute5tupleIJNSA_1CILi1EEESD_SD_EEENS1_36KernelImplicitTmaWarpSpecializedSm90ELi1EEENSB_IJNSC_ILi64EEENSC_ILi128EEENSB_IJNSC_ILi32EEEEEEEEENS_10bfloat16_tESM_NSA_8TiledMMAINSA_8MMA_AtomIJNSA_4SM904GMMA28MMA_64x128x16_F32BF16BF16_SSILNSQ_5MajorE0ELSS_0ELNSQ_7ScaleInE1ELST_1EEEEEENSA_6LayoutISE_NSB_IJNSC_ILi0EEESX_SX_EEEEENSB_IJNSA_10UnderscoreES10_S10_EEEEENS7_6detail26Sm90ImplicitGemmTileTraitsINSA_20SM90_TMA_LOAD_IM2COLENSA_14ComposedLayoutINSA_7SwizzleILi2ELi4ELi3EEENSA_18smem_ptr_flag_bitsILi16EEENSW_INSB_IJNSB_IJNSC_ILi8EEES1B_EEENSB_IJSJ_SD_EEENSB_IJSD_NSC_ILi18EEEEEEEEENSB_IJNSB_IJSJ_NSC_ILi256EEEEEENSB_IJSD_SX_EEENSB_IJSX_NSC_ILi2048EEEEEEEEEEEEEvEENS14_INSA_13SM90_TMA_LOADENS16_IS18_S1A_NSW_INSB_IJNSB_IJS1B_NSC_ILi16EEEEEES1D_S1F_EEENSB_IJS1I_S1J_NSB_IJSX_NSC_ILi4096EEEEEEEEEEEEEvEEEENS_8epilogue10collective6detail29Sm90TmaWarpSpecializedAdapterINS22_15DefaultEpilogueISM_NSB_IJNSB_IJlllEEESD_SX_EEES27_NS21_6thread17LinearCombinationISM_Li1EffLNS28_9ScaleType4KindE0ELNS_15FloatRoundStyleE2ESM_EENS_4gemm15EpilogueDefaultEEEEEvvEEEEvNT_6ParamsE:
        .type           _ZN7cutlass13device_kernelINS_4conv6kernel13ConvUniversalINS1_16ConvProblemShapeILNS1_8OperatorE0ELi2EEENS1_10collective14CollectiveConvINS1_46MainloopSm90TmaGmmaWarpSpecializedImplicitGemmILS5_0ELi18ELi2EN4cute5tupleIJNSA_1CILi1EEESD_SD_EEENS1_36KernelImplicitTmaWarpSpecializedSm90ELi1EEENSB_IJNSC_ILi64EEENSC_ILi128EEENSB_IJNSC_ILi32EEEEEEEEENS_10bfloat16_tESM_NSA_8TiledMMAINSA_8MMA_AtomIJNSA_4SM904GMMA28MMA_64x128x16_F32BF16BF16_SSILNSQ_5MajorE0ELSS_0ELNSQ_7ScaleInE1ELST_1EEEEEENSA_6LayoutISE_NSB_IJNSC_ILi0EEESX_SX_EEEEENSB_IJNSA_10UnderscoreES10_S10_EEEEENS7_6detail26Sm90ImplicitGemmTileTraitsINSA_20SM90_TMA_LOAD_IM2COLENSA_14ComposedLayoutINSA_7SwizzleILi2ELi4ELi3EEENSA_18smem_ptr_flag_bitsILi16EEENSW_INSB_IJNSB_IJNSC_ILi8EEES1B_EEENSB_IJSJ_SD_EEENSB_IJSD_NSC_ILi18EEEEEEEEENSB_IJNSB_IJSJ_NSC_ILi256EEEEEENSB_IJSD_SX_EEENSB_IJSX_NSC_ILi2048EEEEEEEEEEEEEvEENS14_INSA_13SM90_TMA_LOADENS16_IS18_S1A_NSW_INSB_IJNSB_IJS1B_NSC_ILi16EEEEEES1D_S1F_EEENSB_IJS1I_S1J_NSB_IJSX_NSC_ILi4096EEEEEEEEEEEEEvEEEENS_8epilogue10collective6detail29Sm90TmaWarpSpecializedAdapterINS22_15DefaultEpilogueISM_NSB_IJNSB_IJlllEEESD_SX_EEES27_NS21_6thread17LinearCombinationISM_Li1EffLNS28_9ScaleType4KindE0ELNS_15FloatRoundStyleE2ESM_EENS_4gemm15EpilogueDefaultEEEEEvvEEEEvNT_6ParamsE,@function
        .size           _ZN7cutlass13device_kernelINS_4conv6kernel13ConvUniversalINS1_16ConvProblemShapeILNS1_8OperatorE0ELi2EEENS1_10collective14CollectiveConvINS1_46MainloopSm90TmaGmmaWarpSpecializedImplicitGemmILS5_0ELi18ELi2EN4cute5tupleIJNSA_1CILi1EEESD_SD_EEENS1_36KernelImplicitTmaWarpSpecializedSm90ELi1EEENSB_IJNSC_ILi64EEENSC_ILi128EEENSB_IJNSC_ILi32EEEEEEEEENS_10bfloat16_tESM_NSA_8TiledMMAINSA_8MMA_AtomIJNSA_4SM904GMMA28MMA_64x128x16_F32BF16BF16_SSILNSQ_5MajorE0ELSS_0ELNSQ_7ScaleInE1ELST_1EEEEEENSA_6LayoutISE_NSB_IJNSC_ILi0EEESX_SX_EEEEENSB_IJNSA_10UnderscoreES10_S10_EEEEENS7_6detail26Sm90ImplicitGemmTileTraitsINSA_20SM90_TMA_LOAD_IM2COLENSA_14ComposedLayoutINSA_7SwizzleILi2ELi4ELi3EEENSA_18smem_ptr_flag_bitsILi16EEENSW_INSB_IJNSB_IJNSC_ILi8EEES1B_EEENSB_IJSJ_SD_EEENSB_IJSD_NSC_ILi18EEEEEEEEENSB_IJNSB_IJSJ_NSC_ILi256EEEEEENSB_IJSD_SX_EEENSB_IJSX_NSC_ILi2048EEEEEEEEEEEEEvEENS14_INSA_13SM90_TMA_LOADENS16_IS18_S1A_NSW_INSB_IJNSB_IJS1B_NSC_ILi16EEEEEES1D_S1F_EEENSB_IJS1I_S1J_NSB_IJSX_NSC_ILi4096EEEEEEEEEEEEEvEEEENS_8epilogue10collective6detail29Sm90TmaWarpSpecializedAdapterINS22_15DefaultEpilogueISM_NSB_IJNSB_IJlllEEESD_SX_EEES27_NS21_6thread17LinearCombinationISM_Li1EffLNS28_9ScaleType4KindE0ELNS_15FloatRoundStyleE2ESM_EENS_4gemm15EpilogueDefaultEEEEEvvEEEEvNT_6ParamsE,(.L_x_172 - _ZN7cutlass13device_kernelINS_4conv6kernel13ConvUniversalINS1_16ConvProblemShapeILNS1_8OperatorE0ELi2EEENS1_10collective14CollectiveConvINS1_46MainloopSm90TmaGmmaWarpSpecializedImplicitGemmILS5_0ELi18ELi2EN4cute5tupleIJNSA_1CILi1EEESD_SD_EEENS1_36KernelImplicitTmaWarpSpecializedSm90ELi1EEENSB_IJNSC_ILi64EEENSC_ILi128EEENSB_IJNSC_ILi32EEEEEEEEENS_10bfloat16_tESM_NSA_8TiledMMAINSA_8MMA_AtomIJNSA_4SM904GMMA28MMA_64x128x16_F32BF16BF16_SSILNSQ_5MajorE0ELSS_0ELNSQ_7ScaleInE1ELST_1EEEEEENSA_6LayoutISE_NSB_IJNSC_ILi0EEESX_SX_EEEEENSB_IJNSA_10UnderscoreES10_S10_EEEEENS7_6detail26Sm90ImplicitGemmTileTraitsINSA_20SM90_TMA_LOAD_IM2COLENSA_14ComposedLayoutINSA_7SwizzleILi2ELi4ELi3EEENSA_18smem_ptr_flag_bitsILi16EEENSW_INSB_IJNSB_IJNSC_ILi8EEES1B_EEENSB_IJSJ_SD_EEENSB_IJSD_NSC_ILi18EEEEEEEEENSB_IJNSB_IJSJ_NSC_ILi256EEEEEENSB_IJSD_SX_EEENSB_IJSX_NSC_ILi2048EEEEEEEEEEEEEvEENS14_INSA_13SM90_TMA_LOADENS16_IS18_S1A_NSW_INSB_IJNSB_IJS1B_NSC_ILi16EEEEEES1D_S1F_EEENSB_IJS1I_S1J_NSB_IJSX_NSC_ILi4096EEEEEEEEEEEEEvEEEENS_8epilogue10collective6detail29Sm90TmaWarpSpecializedAdapterINS22_15DefaultEpilogueISM_NSB_IJNSB_IJlllEEESD_SX_EEES27_NS21_6thread17LinearCombinationISM_Li1EffLNS28_9ScaleType4KindE0ELNS_15FloatRoundStyleE2ESM_EENS_4gemm15EpilogueDefaultEEEEEvvEEEEvNT_6ParamsE)
        .other          _ZN7cutlass13device_kernelINS_4conv6kernel13ConvUniversalINS1_16ConvProblemShapeILNS1_8OperatorE0ELi2EEENS1_10collective14CollectiveConvINS1_46MainloopSm90TmaGmmaWarpSpecializedImplicitGemmILS5_0ELi18ELi2EN4cute5tupleIJNSA_1CILi1EEESD_SD_EEENS1_36KernelImplicitTmaWarpSpecializedSm90ELi1EEENSB_IJNSC_ILi64EEENSC_ILi128EEENSB_IJNSC_ILi32EEEEEEEEENS_10bfloat16_tESM_NSA_8TiledMMAINSA_8MMA_AtomIJNSA_4SM904GMMA28MMA_64x128x16_F32BF16BF16_SSILNSQ_5MajorE0ELSS_0ELNSQ_7ScaleInE1ELST_1EEEEEENSA_6LayoutISE_NSB_IJNSC_ILi0EEESX_SX_EEEEENSB_IJNSA_10UnderscoreES10_S10_EEEEENS7_6detail26Sm90ImplicitGemmTileTraitsINSA_20SM90_TMA_LOAD_IM2COLENSA_14ComposedLayoutINSA_7SwizzleILi2ELi4ELi3EEENSA_18smem_ptr_flag_bitsILi16EEENSW_INSB_IJNSB_IJNSC_ILi8EEES1B_EEENSB_IJSJ_SD_EEENSB_IJSD_NSC_ILi18EEEEEEEEENSB_IJNSB_IJSJ_NSC_ILi256EEEEEENSB_IJSD_SX_EEENSB_IJSX_NSC_ILi2048EEEEEEEEEEEEEvEENS14_INSA_13SM90_TMA_LOADENS16_IS18_S1A_NSW_INSB_IJNSB_IJS1B_NSC_ILi16EEEEEES1D_S1F_EEENSB_IJS1I_S1J_NSB_IJSX_NSC_ILi4096EEEEEEEEEEEEEvEEEENS_8epilogue10collective6detail29Sm90TmaWarpSpecializedAdapterINS22_15DefaultEpilogueISM_NSB_IJNSB_IJlllEEESD_SX_EEES27_NS21_6thread17LinearCombinationISM_Li1EffLNS28_9ScaleType4KindE0ELNS_15FloatRoundStyleE2ESM_EENS_4gemm15EpilogueDefaultEEEEEvvEEEEvNT_6ParamsE,@"STO_CUDA_ENTRY STV_DEFAULT"
_ZN7cutlass13device_kernelINS_4conv6kernel13ConvUniversalINS1_16ConvProblemShapeILNS1_8OperatorE0ELi2EEENS1_10collective14CollectiveConvINS1_46MainloopSm90TmaGmmaWarpSpecializedImplicitGemmILS5_0ELi18ELi2EN4cute5tupleIJNSA_1CILi1EEESD_SD_EEENS1_36KernelImplicitTmaWarpSpecializedSm90ELi1EEENSB_IJNSC_ILi64EEENSC_ILi128EEENSB_IJNSC_ILi32EEEEEEEEENS_10bfloat16_tESM_NSA_8TiledMMAINSA_8MMA_AtomIJNSA_4SM904GMMA28MMA_64x128x16_F32BF16BF16_SSILNSQ_5MajorE0ELSS_0ELNSQ_7ScaleInE1ELST_1EEEEEENSA_6LayoutISE_NSB_IJNSC_ILi0EEESX_SX_EEEEENSB_IJNSA_10UnderscoreES10_S10_EEEEENS7_6detail26Sm90ImplicitGemmTileTraitsINSA_20SM90_TMA_LOAD_IM2COLENSA_14ComposedLayoutINSA_7SwizzleILi2ELi4ELi3EEENSA_18smem_ptr_flag_bitsILi16EEENSW_INSB_IJNSB_IJNSC_ILi8EEES1B_EEENSB_IJSJ_SD_EEENSB_IJSD_NSC_ILi18EEEEEEEEENSB_IJNSB_IJSJ_NSC_ILi256EEEEEENSB_IJSD_SX_EEENSB_IJSX_NSC_ILi2048EEEEEEEEEEEEEvEENS14_INSA_13SM90_TMA_LOADENS16_IS18_S1A_NSW_INSB_IJNSB_IJS1B_NSC_ILi16EEEEEES1D_S1F_EEENSB_IJS1I_S1J_NSB_IJSX_NSC_ILi4096EEEEEEEEEEEEEvEEEENS_8epilogue10collective6detail29Sm90TmaWarpSpecializedAdapterINS22_15DefaultEpilogueISM_NSB_IJNSB_IJlllEEESD_SX_EEES27_NS21_6thread17LinearCombinationISM_Li1EffLNS28_9ScaleType4KindE0ELNS_15FloatRoundStyleE2ESM_EENS_4gemm15EpilogueDefaultEEEEEvvEEEEvNT_6ParamsE:
[----:B------:R-:W-:Y:S01]  /*0000*/  LDC R1, c[0x0][0x28] ;  /* 0x00000a00ff017b82 */ /* 0x000fe20000000800 */
[----:B------:R-:W0:Y:S01]  /*0010*/  S2R R8, SR_TID.X ;  /* 0x0000000000087919 */ /* 0x000e220000002100 */
[----:B------:R-:W-:Y:S01]  /*0020*/  ELECT P0, URZ, PT ;  /* 0x00000000003f782f */ /* 0x000fe20003800000 */
[----:B------:R-:W-:Y:S01]  /*0030*/  BSSY B0, `(.L_x_0) ;  /* 0x000000f000007945 */ /* 0x000fe20003800000 */
[--C-:B0-----:R-:W-:Y:S02]  /*0040*/  SHF.R.U32.HI R0, RZ, 0x5, R8.reuse ;  /* 0x00000005ff007819 */ /* 0x101fe40000011608 */
[----:B------:R-:W-:-:S03]  /*0050*/  SHF.R.U32.HI R3, RZ, 0x7, R8 ;  /* 0x00000007ff037819 */ /* 0x000fc60000011608 */
[----:B------:R-:W0:Y:S04]  /*0060*/  SHFL.IDX PT, R2, R0, RZ, 0x1f ;  /* 0x00001fff00027589 */ /* 0x000e2800000e0000 */
[----:B------:R1:W2:Y:S01]  /*0070*/  SHFL.IDX PT, R7, R3, RZ, 0x1f ;  /* 0x00001fff03077589 */ /* 0x0002a200000e0000 */
[----:B0-----:R-:W-:-:S13]  /*0080*/  ISETP.NE.OR P0, PT, R2, RZ, !P0 ;  /* 0x000000ff0200720c */ /* 0x001fda0004705670 */
[----:B-12---:R-:W-:Y:S05]  /*0090*/  @P0 BRA `(.L_x_1) ;  /* 0x0000000000200947 */ /* 0x006fea0003800000 */
[----:B------:R-:W-:Y:S02]  /*00a0*/  ULDC.64 UR4, c[0x0][0x198] ;  /* 0x0000660000047ab9 */ /* 0x000fe40000000a00 */
[----:B------:R-:W-:Y:S02]  /*00b0*/  UIADD3 UR6, UP0, UR4, 0xf0, URZ ;  /* 0x000000f004067890 */ /* 0x000fe4000ff1e03f */
[----:B------:R-:W-:Y:S02]  /*00c0*/  UIADD3 UR4, UP1, UR4, 0x1f0, URZ ;  /* 0x000001f004047890 */ /* 0x000fe4000ff3e03f */
[----:B------:R-:W-:Y:S02]  /*00d0*/  UIADD3.X UR7, URZ, UR5, URZ, UP0, !UPT ;  /* 0x000000053f077290 */ /* 0x000fe400087fe43f */
[----:B------:R-:W-:-:S07]  /*00e0*/  UIADD3.X UR5, URZ, UR5, URZ, UP1, !UPT ;  /* 0x000000053f057290 */ /* 0x000fce0008ffe43f */
[----:B------:R0:W-:Y:S02]  /*00f0*/  UTMACCTL.PF [UR6] ;  /* 0x00000000060079b9 */ /* 0x0001e40008040000 */
[----:B------:R0:W-:Y:S02]  /*0100*/  UTMACCTL.PF [UR4] ;  /* 0x00000000040079b9 */ /* 0x0001e40008040000 */
[----:B0-----:R-:W-:Y:S01]  /*0110*/  NOP ;  /* 0x0000000000007918 */ /* 0x001fe20000000000 */
.L_x_1:
[----:B------:R-:W-:Y:S05]  /*0120*/  BSYNC B0 ;  /* 0x0000000000007941 */ /* 0x000fea0003800000 */
.L_x_0:
[----:B------:R-:W0:Y:S01]  /*0130*/  SHFL.IDX PT, R0, R0, RZ, 0x1f ;  /* 0x00001fff00007589 */ /* 0x000e2200000e0000 */
[----:B------:R-:W-:-:S04]  /*0140*/  SHF.R.S32.HI R3, RZ, 0x1f, R2 ;  /* 0x0000001fff037819 */ /* 0x000fc80000011402 */
[----:B------:R-:W-:Y:S02]  /*0150*/  LEA.HI R3, R3, R2, RZ, 0x2 ;  /* 0x0000000203037211 */ /* 0x000fe400078f10ff */
[----:B0-----:R-:W-:-:S13]  /*0160*/  ISETP.NE.AND P0, PT, R0, RZ, PT ;  /* 0x000000ff0000720c */ /* 0x001fda0003f05270 */
[----:B------:R-:W-:Y:S05]  /*0170*/  @P0 BRA `(.L_x_2) ;  /* 0x0000000000d40947 */ /* 0x000fea0003800000 */
[----:B------:R-:W-:Y:S01]  /*0180*/  ELECT P0, URZ, PT ;  /* 0x00000000003f782f */ /* 0x000fe20003800000 */
[----:B------:R-:W-:-:S12]  /*0190*/  BSSY B0, `(.L_x_2) ;  /* 0x0000033000007945 */ /* 0x000fd80003800000 */
[----:B------:R-:W-:Y:S05]  /*01a0*/  @!P0 BRA `(.L_x_3) ;  /* 0x0000000000c48947 */ /* 0x000fea0003800000 */
[----:B------:R-:W0:Y:S01]  /*01b0*/  S2UR UR8, SR_CgaCtaId ;  /* 0x00000000000879c3 */ /* 0x000e220000008800 */
[----:B------:R-:W-:Y:S01]  /*01c0*/  UMOV UR4, 0x400 ;  /* 0x0000040000047882 */ /* 0x000fe20000000000 */
[----:B------:R-:W-:Y:S01]  /*01d0*/  UMOV UR5, 0x1 ;  /* 0x0000000100057882 */ /* 0x000fe20000000000 */
[----:B------:R-:W-:Y:S02]  /*01e0*/  UMOV UR6, 0x80 ;  /* 0x0000008000067882 */ /* 0x000fe40000000000 */
[----:B------:R-:W-:-:S04]  /*01f0*/  UIADD3 UR6, -UR6, 0x100000, URZ ;  /* 0x0010000006067890 */ /* 0x000fc8000fffe13f */
[----:B------:R-:W-:Y:S02]  /*0200*/  USHF.L.U32 UR7, UR6, 0xb, URZ ;  /* 0x0000000b06077899 */ /* 0x000fe4000800063f */
[----:B------:R-:W-:Y:S02]  /*0210*/  USHF.L.U32 UR6, UR6, 0x1, URZ ;  /* 0x0000000106067899 */ /* 0x000fe4000800063f */
[----:B0-----:R-:W-:Y:S02]  /*0220*/  ULEA UR8, UR8, UR4, 0x18 ;  /* 0x0000000408087291 */ /* 0x001fe4000f8ec03f */
[----:B------:R-:W-:-:S04]  /*0230*/  UIADD3 UR4, -UR5, 0x100000, URZ ;  /* 0x0010000005047890 */ /* 0x000fc8000fffe13f */
[----:B------:R-:W-:Y:S02]  /*0240*/  USHF.L.U32 UR5, UR4, 0xb, URZ ;  /* 0x0000000b04057899 */ /* 0x000fe4000800063f */
[----:B------:R-:W-:Y:S01]  /*0250*/  USHF.L.U32 UR4, UR4, 0x1, URZ ;  /* 0x0000000104047899 */ /* 0x000fe2000800063f */
[----:B------:R-:W0:Y:S11]  /*0260*/  FENCE.VIEW.ASYNC.S ;  /* 0x00000000000073c6 */ /* 0x000e360000000000 */
[----:B0-----:R0:W1:Y:S01]  /*0270*/  SYNCS.EXCH.64 URZ, [UR8+0x36000], UR4 ;  /* 0x03600004083f75b2 */ /* 0x0010620008000100 */
[----:B------:R0:W2:Y:S01]  /*0280*/  SYNCS.EXCH.64 URZ, [UR8+0x36090], UR6 ;  /* 0x03609006083f75b2 */ /* 0x0000a20008000100 */
[----:B------:R0:W3:Y:S01]  /*0290*/  SYNCS.EXCH.64 URZ, [UR8+0x36008], UR4 ;  /* 0x03600804083f75b2 */ /* 0x0000e20008000100 */
[----:B------:R0:W4:Y:S01]  /*02a0*/  SYNCS.EXCH.64 URZ, [UR8+0x36098], UR6 ;  /* 0x03609806083f75b2 */ /* 0x0001220008000100 */
[----:B------:R0:W0:Y:S01]  /*02b0*/  SYNCS.EXCH.64 URZ, [UR8+0x36010], UR4 ;  /* 0x03601004083f75b2 */ /* 0x0000220008000100 */
        /* <DEDUP_REMOVED lines=31> */
[----:B-1234-:R-:W-:Y:S01]  /*04b0*/  NOP ;  /* 0x0000000000007918 */ /* 0x01efe20000000000 */
.L_x_3:
[----:B0-----:R-:W-:Y:S05]  /*04c0*/  BSYNC B0 ;  /* 0x0000000000007941 */ /* 0x001fea0003800000 */
.L_x_2:
[----:B------:R-:W-:Y:S01]  /*04d0*/  ULDC.64 UR4, c[0x0][0x598] ;  /* 0x0001660000047ab9 */ /* 0x000fe20000000a00 */
[----:B------:R-:W-:Y:S01]  /*04e0*/  LOP3.LUT R3, R3, 0xfffffffc, RZ, 0xc0, !PT ;  /* 0xfffffffc03037812 */ /* 0x000fe200078ec0ff */
[----:B------:R-:W-:Y:S01]  /*04f0*/  NOP ;  /* 0x0000000000007918 */ /* 0x000fe20000000000 */
[----:B------:R-:W-:Y:S01]  /*0500*/  ISETP.NE.U32.AND P0, PT, RZ, UR4, PT ;  /* 0x00000004ff007c0c */ /* 0x000fe2000bf05070 */
[----:B------:R-:W-:Y:S01]  /*0510*/  NOP ;  /* 0x0000000000007918 */ /* 0x000fe20000000000 */
[----:B------:R-:W-:Y:S01]  /*0520*/  BAR.SYNC.DEFER_BLOCKING 0x0 ;  /* 0x0000000000007b1d */ /* 0x000fe20000010000 */
[----:B------:R-:W-:Y:S01]  /*0530*/  IMAD.IADD R6, R2, 0x1, -R3 ;  /* 0x0000000102067824 */ /* 0x000fe200078e0a03 */
[----:B------:R-:W-:Y:S02]  /*0540*/  ISETP.NE.AND.EX P0, PT, RZ, UR5, PT, P0 ;  /* 0x00000005ff007c0c */ /* 0x000fe4000bf05300 */
[C---:B------:R-:W-:Y:S02]  /*0550*/  ISETP.NE.AND P2, PT, R7.reuse, 0x1, PT ;  /* 0x000000010700780c */ /* 0x040fe40003f45270 */
[----:B------:R-:W-:Y:S01]  /*0560*/  LOP3.LUT P1, RZ, R7, R6, RZ, 0xfc, !PT ;  /* 0x0000000607ff7212 */ /* 0x000fe2000782fcff */
[----:B------:R-:W-:-:S03]  /*0570*/  ULDC.64 UR12, c[0x0][0x208] ;  /* 0x00008200000c7ab9 */ /* 0x000fc60000000a00 */
[----:B------:R-:W-:-:S04]  /*0580*/  SEL R2, RZ, 0x1, P1 ;  /* 0x00000001ff027807 */ /* 0x000fc80000800000 */
[----:B------:R-:W-:Y:S01]  /*0590*/  SEL R2, R2, 0x2, P2 ;  /* 0x0000000202027807 */ /* 0x000fe20001000000 */
[----:B------:R-:W-:Y:S06]  /*05a0*/  @!P0 BRA `(.L_x_4) ;  /* 0x00000000001c8947 */ /* 0x000fec0003800000 */
[----:B------:R-:W0:Y:S02]  /*05b0*/  LDC.64 R4, c[0x0][0x598] ;  /* 0x00016600ff047b82 */ /* 0x000e240000000a00 */
[----:B0-----:R-:W2:Y:S02]  /*05c0*/  LDG.E.64 R4, desc[UR12][R4.64] ;  /* 0x0000000c04047981 */ /* 0x001ea4000c1e1b00 */
[----:B--2---:R-:W-:-:S04]  /*05d0*/  ISETP.NE.U32.AND P0, PT, R4, RZ, PT ;  /* 0x000000ff0400720c */ /* 0x004fc80003f05070 */
[----:B------:R-:W-:-:S13]  /*05e0*/  ISETP.NE.AND.EX P0, PT, R5, RZ, PT, P0 ;  /* 0x000000ff0500720c */ /* 0x000fda0003f05300 */
[----:B------:R-:W-:Y:S05]  /*05f0*/  @!P0 BRA `(.L_x_4) ;  /* 0x0000000000088947 */ /* 0x000fea0003800000 */
[----:B------:R2:W5:Y:S01]  /*0600*/  LD.E R0, desc[UR12][R4.64] ;  /* 0x0000000c04007980 */ /* 0x000562000c101900 */
[----:B------:R-:W-:Y:S05]  /*0610*/  BRA `(.L_x_5) ;  /* 0x0000000000207947 */ /* 0x000fea0003800000 */
.L_x_4:
[----:B------:R-:W-:Y:S02]  /*0620*/  ULDC.64 UR4, c[0x0][0x588] ;  /* 0x0001620000047ab9 */ /* 0x000fe40000000a00 */
[----:B------:R-:W-:-:S04]  /*0630*/  ISETP.NE.U32.AND P0, PT, RZ, UR4, PT ;  /* 0x00000004ff007c0c */ /* 0x000fc8000bf05070 */
[----:B------:R-:W-:-:S13]  /*0640*/  ISETP.NE.AND.EX P0, PT, RZ, UR5, PT, P0 ;  /* 0x00000005ff007c0c */ /* 0x000fda000bf05300 */
[----:B------:R-:W-:Y:S05]  /*0650*/  @!P0 BRA `(.L_x_6) ;  /* 0x00000000000c8947 */ /* 0x000fea0003800000 */
[----:B------:R-:W0:Y:S02]  /*0660*/  LDC.64 R4, c[0x0][0x588] ;  /* 0x00016200ff047b82 */ /* 0x000e240000000a00 */
[----:B0-----:R0:W5:Y:S01]  /*0670*/  LDG.E R0, desc[UR12][R4.64] ;  /* 0x0000000c04007981 */ /* 0x001162000c1e1900 */
[----:B------:R-:W-:Y:S05]  /*0680*/  BRA `(.L_x_5) ;  /* 0x0000000000047947 */ /* 0x000fea0003800000 */
.L_x_6:
[----:B------:R-:W1:Y:S02]  /*0690*/  LDC R0, c[0x0][0x580] ;  /* 0x00016000ff007b82 */ /* 0x000e640000000800 */
.L_x_5:
[----:B------:R-:W-:Y:S02]  /*06a0*/  ULDC.64 UR4, c[0x0][0x5a0] ;  /* 0x0001680000047ab9 */ /* 0x000fe40000000a00 */
[----:B------:R-:W-:-:S04]  /*06b0*/  ISETP.NE.U32.AND P0, PT, RZ, UR4, PT ;  /* 0x00000004ff007c0c */ /* 0x000fc8000bf05070 */
[----:B------:R-:W-:-:S13]  /*06c0*/  ISETP.NE.AND.EX P0, PT, RZ, UR5, PT, P0 ;  /* 0x00000005ff007c0c */ /* 0x000fda000bf05300 */
[----:B------:R-:W-:Y:S05]  /*06d0*/  @!P0 BRA `(.L_x_7) ;  /* 0x00000000001c8947 */ /* 0x000fea0003800000 */
[----:B0-2---:R-:W0:Y:S02]  /*06e0*/  LDC.64 R4, c[0x0][0x5a0] ;  /* 0x00016800ff047b82 */ /* 0x005e240000000a00 */
[----:B0-----:R-:W2:Y:S02]  /*06f0*/  LDG.E.64 R4, desc[UR12][R4.64] ;  /* 0x0000000c04047981 */ /* 0x001ea4000c1e1b00 */
[----:B--2---:R-:W-:-:S04]  /*0700*/  ISETP.NE.U32.AND P0, PT, R4, RZ, PT ;  /* 0x000000ff0400720c */ /* 0x004fc80003f05070 */
[----:B------:R-:W-:-:S13]  /*0710*/  ISETP.NE.AND.EX P0, PT, R5, RZ, PT, P0 ;  /* 0x000000ff0500720c */ /* 0x000fda0003f05300 */
[----:B------:R-:W-:Y:S05]  /*0720*/  @!P0 BRA `(.L_x_7) ;  /* 0x0000000000088947 */ /* 0x000fea0003800000 */
[----:B------:R0:W5:Y:S01]  /*0730*/  LD.E R3, desc[UR12][R4.64] ;  /* 0x0000000c04037980 */ /* 0x000162000c101900 */
[----:B------:R-:W-:Y:S05]  /*0740*/  BRA `(.L_x_8) ;  /* 0x0000000000207947 */ /* 0x000fea0003800000 */
.L_x_7:
[----:B------:R-:W-:Y:S02]  /*0750*/  ULDC.64 UR4, c[0x0][0x590] ;  /* 0x0001640000047ab9 */ /* 0x000fe40000000a00 */
[----:B------:R-:W-:-:S04]  /*0760*/  ISETP.NE.U32.AND P0, PT, RZ, UR4, PT ;  /* 0x00000004ff007c0c */ /* 0x000fc8000bf05070 */
[----:B------:R-:W-:-:S13]  /*0770*/  ISETP.NE.AND.EX P0, PT, RZ, UR5, PT, P0 ;  /* 0x00000005ff007c0c */ /* 0x000fda000bf05300 */
[----:B------:R-:W-:Y:S05]  /*0780*/  @!P0 BRA `(.L_x_9) ;  /* 0x00000000000c8947 */ /* 0x000fea0003800000 */
[----:B0-2---:R-:W0:Y:S02]  /*0790*/  LDC.64 R4, c[0x0][0x590] ;  /* 0x00016400ff047b82 */ /* 0x005e240000000a00 */
[----:B0-----:R4:W5:Y:S01]  /*07a0*/  LDG.E R3, desc[UR12][R4.64] ;  /* 0x0000000c04037981 */ /* 0x001962000c1e1900 */
[----:B------:R-:W-:Y:S05]  /*07b0*/  BRA `(.L_x_8) ;  /* 0x0000000000047947 */ /* 0x000fea0003800000 */
.L_x_9:
[----:B------:R-:W3:Y:S02]  /*07c0*/  LDC R3, c[0x0][0x584] ;  /* 0x00016100ff037b82 */ /* 0x000ee40000000800 */
.L_x_8:
[----:B0-2-4-:R-:W0:Y:S01]  /*07d0*/  LDC R4, c[0x0][0x3c4] ;  /* 0x0000f100ff047b82 */ /* 0x015e220000000800 */
[----:B------:R-:W-:-:S07]  /*07e0*/  ISETP.NE.AND P0, PT, R7, RZ, PT ;  /* 0x000000ff0700720c */ /* 0x000fce0003f05270 */
[----:B------:R-:W2:Y:S01]  /*07f0*/  LDC.64 R10, c[0x0][0x3c8] ;  /* 0x0000f200ff0a7b82 */ /* 0x000ea20000000a00 */
[----:B0-----:R-:W-:-:S05]  /*0800*/  VIADD R4, R4, 0x1f ;  /* 0x0000001f04047836 */ /* 0x001fca0000000000 */
[----:B------:R-:W-:-:S04]  /*0810*/  SHF.R.S32.HI R5, RZ, 0x1f, R4 ;  /* 0x0000001fff057819 */ /* 0x000fc80000011404 */
[----:B------:R-:W-:-:S04]  /*0820*/  LEA.HI R5, R5, R4, RZ, 0x5 ;  /* 0x0000000405057211 */ /* 0x000fc800078f28ff */
[----:B------:R-:W-:-:S05]  /*0830*/  SHF.R.S32.HI R5, RZ, 0x5, R5 ;  /* 0x00000005ff057819 */ /* 0x000fca0000011405 */
[----:B--2---:R-:W-:-:S04]  /*0840*/  IMAD R4, R5, R10, RZ ;  /* 0x0000000a05047224 */ /* 0x004fc800078e02ff */
[----:B------:R-:W-:Y:S01]  /*0850*/  IMAD R4, R4, R11, RZ ;  /* 0x0000000b04047224 */ /* 0x000fe200078e02ff */
[----:B------:R-:W-:Y:S06]  /*0860*/  @!P0 BRA `(.L_x_10) ;  /* 0x0000005000ac8947 */ /* 0x000fec0003800000 */
[----:B------:R-:W-:-:S13]  /*0870*/  ISETP.NE.AND P0, PT, R7, 0x1, PT ;  /* 0x000000010700780c */ /* 0x000fda0003f05270 */
[----:B------:R-:W-:Y:S05]  /*0880*/  @P0 EXIT ;  /* 0x000000000000094d */ /* 0x000fea0003800000 */
[----:B------:R-:W-:Y:S01]  /*0890*/  ISETP.GE.AND P0, PT, R4, 0x1, PT ;  /* 0x000000010400780c */ /* 0x000fe20003f06270 */
[----:B------:R-:W-:Y:S01]  /*08a0*/  UMOV UR4, URZ ;  /* 0x0000003f00047c82 */ /* 0x000fe20008000000 */
[----:B------:R-:W-:Y:S02]  /*08b0*/  CS2R R86, SRZ ;  /* 0x0000000000567805 */ /* 0x000fe4000001ff00 */
[----:B------:R-:W-:Y:S02]  /*08c0*/  CS2R R24, SRZ ;  /* 0x0000000000187805 */ /* 0x000fe4000001ff00 */
[----:B------:R-:W-:Y:S02]  /*08d0*/  CS2R R26, SRZ ;  /* 0x00000000001a7805 */ /* 0x000fe4000001ff00 */
[----:B------:R-:W-:Y:S02]  /*08e0*/  CS2R R28, SRZ ;  /* 0x00000000001c7805 */ /* 0x000fe4000001ff00 */
[----:B------:R-:W-:-:S02]  /*08f0*/  CS2R R30, SRZ ;  /* 0x00000000001e7805 */ /* 0x000fc4000001ff00 */
[----:B------:R-:W-:Y:S02]  /*0900*/  CS2R R32, SRZ ;  /* 0x0000000000207805 */ /* 0x000fe4000001ff00 */
        /* <DEDUP_REMOVED lines=25> */
[----:B------:R-:W-:Y:S01]  /*0aa0*/  CS2R R84, SRZ ;  /* 0x0000000000547805 */ /* 0x000fe2000001ff00 */
[----:B------:R-:W-:Y:S06]  /*0ab0*/  @!P0 BRA `(.L_x_11) ;  /* 0x0000000000788947 */ /* 0x000fec0003800000 */
[----:B------:R-:W-:-:S04]  /*0ac0*/  LOP3.LUT R5, R2, 0x1, RZ, 0xfc, !PT ;  /* 0x0000000102057812 */ /* 0x000fc800078efcff */
[----:B------:R-:W-:-:S13]  /*0ad0*/  ISETP.NE.AND P0, PT, R5, 0x3, PT ;  /* 0x000000030500780c */ /* 0x000fda0003f05270 */
[----:B------:R-:W-:Y:S05]  /*0ae0*/  @!P0 BRA `(.L_x_12) ;  /* 0x0000000000048947 */ /* 0x000fea0003800000 */
[----:B------:R-:W-:Y:S01]  /*0af0*/  BPT.TRAP 0x1 ;  /* 0x000000040000795c */ /* 0x000fe20000300000 */
.L_x_12:
[----:B------:R-:W0:Y:S01]  /*0b00*/  S2UR UR5, SR_CgaCtaId ;  /* 0x00000000000579c3 */ /* 0x000e220000008800 */
[----:B------:R-:W-:Y:S01]  /*0b10*/  SHF.L.U32 R5, RZ, 0x1f, RZ ;  /* 0x0000001fff057819 */ /* 0x000fe200000006ff */
[----:B------:R-:W-:Y:S02]  /*0b20*/  UMOV UR4, 0x400 ;  /* 0x0000040000047882 */ /* 0x000fe40000000000 */
[----:B0-----:R-:W-:-:S12]  /*0b30*/  ULEA UR4, UR5, UR4, 0x18 ;  /* 0x0000000405047291 */ /* 0x001fd8000f8ec03f */
.L_x_13:
[----:B0-----:R-:W-:-:S04]  /*0b40*/  IMAD.U32 R6, RZ, RZ, UR4 ;  /* 0x00000004ff067e24 */ /* 0x001fc8000f8e00ff */
[----:B------:R0:W2:Y:S03]  /*0b50*/  SYNCS.PHASECHK.TRANS64.TRYWAIT P0, [R6+URZ+0x36000], R5 ;  /* 0x03600005060075a7 */ /* 0x0000a6000800017f */
[----:B--2---:R-:W-:Y:S05]  /*0b60*/  @!P0 NANOSLEEP.SYNCS 0x989680 ;  /* 0x009896800000895d */ /* 0x004fea0003900000 */
[----:B------:R-:W2:Y:S02]  /*0b70*/  @!P0 SYNCS.PHASECHK.TRANS64 P0, [R6+URZ+0x36000], R5 ;  /* 0x03600005060085a7 */ /* 0x000ea4000800007f */
[----:B--2---:R-:W-:Y:S05]  /*0b80*/  @!P0 BRA `(.L_x_13) ;  /* 0xfffffffc00ec8947 */ /* 0x004fea000383ffff */
[----:B------:R-:W-:Y:S01]  /*0b90*/  UIADD3 UR5, UR4, 0x12000, URZ ;  /* 0x0001200004057890 */ /* 0x000fe2000fffe03f */
[----:B------:R-:W-:Y:S01]  /*0ba0*/  WARPGROUP.ARRIVE ;  /* 0x00000000000079c5 */ /* 0x000fe20000000000 */
[----:B------:R-:W-:Y:S02]  /*0bb0*/  USHF.R.U32.HI UR4, URZ, 0x4, UR4 ;  /* 0x000000043f047899 */ /* 0x000fe40008011604 */
[----:B------:R-:W-:Y:S02]  /*0bc0*/  USHF.R.U32.HI UR5, URZ, 0x4, UR5 ;  /* 0x000000043f057899 */ /* 0x000fe40008011605 */
[----:B------:R-:W-:Y:S02]  /*0bd0*/  ULOP3.LUT UR4, UR4, 0x3fff, URZ, 0xc0, !UPT ;  /* 0x00003fff04047892 */ /* 0x000fe4000f8ec03f */
[----:B------:R-:W-:Y:S02]  /*0be0*/  ULOP3.LUT UR5, UR5, 0x3fff, URZ, 0xc0, !UPT ;  /* 0x00003fff05057892 */ /* 0x000fe4000f8ec03f */
[----:B------:R-:W-:-:S02]  /*0bf0*/  ULOP3.LUT UR4, UR4, 0x10000, URZ, 0xfc, !UPT ;  /* 0x0001000004047892 */ /* 0x000fc4000f8efc3f */
[----:B------:R-:W-:Y:S01]  /*0c00*/  ULOP3.LUT UR6, UR5, 0x10000, URZ, 0xfc, !UPT ;  /* 0x0001000005067892 */ /* 0x000fe2000f8efc3f */
[----:B------:R-:W-:Y:S02]  /*0c10*/  UMOV UR7, 0x80000020 ;  /* 0x8000002000077882 */ /* 0x000fe40000000000 */
[----:B------:R-:W-:-:S06]  /*0c20*/  UMOV UR5, 0x80000020 ;  /* 0x8000002000057882 */ /* 0x000fcc0000000000 */
[----:B------:R-:W-:Y:S01]  /*0c30*/  HGMMA.64x128x16.F32.BF16 R24, gdesc[UR4], RZ, !UPT ;  /* 0x01e00000041879f0 */ /* 0x000fe2000c7018ff */
[----:B------:R-:W-:Y:S02]  /*0c40*/  UIADD3 UR4, UR4, 0x2, URZ ;  /* 0x0000000204047890 */ /* 0x000fe4000fffe03f */
[----:B------:R-:W-:Y:S01]  /*0c50*/  UIADD3 UR6, UR6, 0x2, URZ ;  /* 0x0000000206067890 */ /* 0x000fe2000fffe03f */
[----:B------:R-:W-:Y:S01]  /*0c60*/  UMOV UR5, 0x80000020 ;  /* 0x8000002000057882 */ /* 0x000fe20000000000 */
[----:B------:R-:W-:-:S07]  /*0c70*/  UMOV UR7, 0x80000020 ;  /* 0x8000002000077882 */ /* 0x000fce0000000000 */
[----:B------:R-:W-:Y:S01]  /*0c80*/  HGMMA.64x128x16.F32.BF16 R24, gdesc[UR4], R24, gsb0 ;  /* 0x01e00000041879f0 */ /* 0x000fe20008001818 */
[----:B------:R-:W-:-:S05]  /*0c90*/  UMOV UR4, 0x1 ;  /* 0x0000000100047882 */ /* 0x000fca0000000000 */
.L_x_11:
[----:B0-----:R-:W-:-:S05]  /*0ca0*/  VIMNMX R5, R4, 0x1, PT ;  /* 0x0000000104057848 */ /* 0x001fca0003fe0100 */
[----:B------:R-:W-:-:S05]  /*0cb0*/  IMAD.IADD R6, R4, 0x1, -R5 ;  /* 0x0000000104067824 */ /* 0x000fca00078e0a05 */
[----:B------:R-:W-:-:S13]  /*0cc0*/  ISETP.GE.AND P0, PT, R6, 0x1, PT ;  /* 0x000000010600780c */ /* 0x000fda0003f06270 */
[----:B------:R-:W-:Y:S05]  /*0cd0*/  @!P0 BRA `(.L_x_14) ;  /* 0x0000000000e88947 */ /* 0x000fea0003800000 */
[----:B------:R-:W0:Y:S01]  /*0ce0*/  S2UR UR6, SR_CgaCtaId ;  /* 0x00000000000679c3 */ /* 0x000e220000008800 */
[----:B------:R-:W-:Y:S01]  /*0cf0*/  UMOV UR5, 0x400 ;  /* 0x0000040000057882 */ /* 0x000fe20000000000 */
[----:B------:R-:W-:Y:S01]  /*0d00*/  LOP3.LUT R10, R2, 0x1, RZ, 0xfc, !PT ;  /* 0x00000001020a7812 */ /* 0x000fe200078efcff */
[----:B------:R-:W-:Y:S01]  /*0d10*/  IMAD.MOV.U32 R9, RZ, RZ, RZ ;  /* 0x000000ffff097224 */ /* 0x000fe200078e00ff */
[----:B------:R-:W-:Y:S01]  /*0d20*/  UISETP.NE.U32.AND UP0, UPT, UR4, URZ, UPT ;  /* 0x0000003f0400728c */ /* 0x000fe2000bf05070 */
[----:B------:R-:W-:Y:S01]  /*0d30*/  IMAD.MOV.U32 R5, RZ, RZ, R6 ;  /* 0x000000ffff057224 */ /* 0x000fe200078e0006 */
[----:B0-----:R-:W-:-:S04]  /*0d40*/  ULEA UR7, UR6, UR5, 0x18 ;  /* 0x0000000506077291 */ /* 0x001fc8000f8ec03f */
[----:B------:R-:W-:Y:S02]  /*0d50*/  UIADD3 UR6, UR7, 0x12000, URZ ;  /* 0x0001200007067890 */ /* 0x000fe4000fffe03f */
[----:B------:R-:W-:Y:S02]  /*0d60*/  USHF.R.U32.HI UR5, URZ, 0x4, UR7 ;  /* 0x000000043f057899 */ /* 0x000fe40008011607 */
[----:B------:R-:W-:Y:S02]  /*0d70*/  USHF.R.U32.HI UR6, URZ, 0x4, UR6 ;  /* 0x000000043f067899 */ /* 0x000fe40008011606 */
[----:B------:R-:W-:Y:S02]  /*0d80*/  ULOP3.LUT UR5, UR5, 0x3fff, URZ, 0xc0, !UPT ;  /* 0x00003fff05057892 */ /* 0x000fe4000f8ec03f */
[----:B------:R-:W-:Y:S02]  /*0d90*/  ULOP3.LUT UR6, UR6, 0x3fff, URZ, 0xc0, !UPT ;  /* 0x00003fff06067892 */ /* 0x000fe4000f8ec03f */
[----:B------:R-:W-:-:S02]  /*0da0*/  ULOP3.LUT UR14, UR5, 0x10000, URZ, 0xfc, !UPT ;  /* 0x00010000050e7892 */ /* 0x000fc4000f8efc3f */
[----:B------:R-:W-:Y:S01]  /*0db0*/  ULOP3.LUT UR15, UR6, 0x10000, URZ, 0xfc, !UPT ;  /* 0x00010000060f7892 */ /* 0x000fe2000f8efc3f */
[----:B------:R-:W-:-:S11]  /*0dc0*/  UMOV UR5, URZ ;  /* 0x0000003f00057c82 */ /* 0x000fd60008000000 */
.L_x_19:
[----:B------:R-:W-:-:S13]  /*0dd0*/  ISETP.NE.AND P1, PT, R10, 0x3, PT ;  /* 0x000000030a00780c */ /* 0x000fda0003f25270 */
[----:B0-----:R-:W-:Y:S05]  /*0de0*/  @!P1 BRA `(.L_x_15) ;  /* 0x0000000000049947 */ /* 0x001fea0003800000 */
[----:B------:R-:W-:Y:S01]  /*0df0*/  BPT.TRAP 0x1 ;  /* 0x000000040000795c */ /* 0x000fe20000300000 */
.L_x_15:
[----:B------:R-:W-:Y:S01]  /*0e00*/  SHF.L.U32 R7, R9, 0x1f, RZ ;  /* 0x0000001f09077819 */ /* 0x000fe200000006ff */
[----:B------:R-:W-:-:S12]  /*0e10*/  ULEA UR6, UR4, UR7, 0x3 ;  /* 0x0000000704067291 */ /* 0x000fd8000f8e183f */
.L_x_16:
[----:B0-----:R-:W-:-:S04]  /*0e20*/  IMAD.U32 R8, RZ, RZ, UR6 ;  /* 0x00000006ff087e24 */ /* 0x001fc8000f8e00ff */
[----:B------:R0:W2:Y:S03]  /*0e30*/  SYNCS.PHASECHK.TRANS64.TRYWAIT P0, [R8+URZ+0x36000], R7 ;  /* 0x03600007080075a7 */ /* 0x0000a6000800017f */
[----:B--2---:R-:W-:Y:S05]  /*0e40*/  @!P0 NANOSLEEP.SYNCS 0x989680 ;  /* 0x009896800000895d */ /* 0x004fea0003900000 */
[----:B------:R-:W2:Y:S02]  /*0e50*/  @!P0 SYNCS.PHASECHK.TRANS64 P0, [R8+URZ+0x36000], R7 ;  /* 0x03600007080085a7 */ /* 0x000ea4000800007f */
[----:B--2---:R-:W-:Y:S05]  /*0e60*/  @!P0 BRA `(.L_x_16) ;  /* 0xfffffffc00ec8947 */ /* 0x004fea000383ffff */
[----:B------:R-:W-:Y:S01]  /*0e70*/  ULEA UR8, UR4, UR14, 0x8 ;  /* 0x0000000e04087291 */ /* 0x000fe2000f8e403f */
[----:B------:R-:W-:Y:S01]  /*0e80*/  WARPGROUP.ARRIVE ;  /* 0x00000000000079c5 */ /* 0x000fe20000000000 */
[----:B------:R-:W-:Y:S01]  /*0e90*/  ULEA UR10, UR4, UR15, 0x9 ;  /* 0x0000000f040a7291 */ /* 0x000fe2000f8e483f */
[----:B------:R-:W-:Y:S01]  /*0ea0*/  UMOV UR9, 0x80000020 ;  /* 0x8000002000097882 */ /* 0x000fe20000000000 */
[----:B------:R-:W-:-:S07]  /*0eb0*/  UMOV UR11, 0x80000020 ;  /* 0x80000020000b7882 */ /* 0x000fce0000000000 */
[----:B------:R-:W-:Y:S01]  /*0ec0*/  HGMMA.64x128x16.F32.BF16 R24, gdesc[UR8], R24, UP0 ;  /* 0x01e00000081879f0 */ /* 0x000fe2000bf01818 */
[----:B------:R-:W-:Y:S02]  /*0ed0*/  UIADD3 UR8, UR8, 0x2, URZ ;  /* 0x0000000208087890 */ /* 0x000fe4000fffe03f */
[----:B------:R-:W-:Y:S01]  /*0ee0*/  UIADD3 UR10, UR10, 0x2, URZ ;  /* 0x000000020a0a7890 */ /* 0x000fe2000fffe03f */
[----:B------:R-:W-:Y:S01]  /*0ef0*/  UMOV UR9, 0x80000020 ;  /* 0x8000002000097882 */ /* 0x000fe20000000000 */
[----:B------:R-:W-:-:S07]  /*0f00*/  UMOV UR11, 0x80000020 ;  /* 0x80000020000b7882 */ /* 0x000fce0000000000 */
[----:B------:R-:W-:Y:S03]  /*0f10*/  HGMMA.64x128x16.F32.BF16 R24, gdesc[UR8], R24, gsb0 ;  /* 0x01e00000081879f0 */ /* 0x000fe60008001818 */
[----:B------:R-:W-:Y:S02]  /*0f20*/  WARPGROUP.DEPBAR.LE gsb0, 0x1 ;  /* 0x00008000000079c5 */ /* 0x000fe40000010100 */
[----:B------:R-:W-:Y:S05]  /*0f30*/  @!P1 BRA `(.L_x_17) ;  /* 0x0000000000049947 */ /* 0x000fea0003800000 */
[----:B------:R-:W-:Y:S01]  /*0f40*/  BPT.TRAP 0x1 ;  /* 0x000000040000795c */ /* 0x000fe20000300000 */
.L_x_17:
[----:B------:R-:W-:Y:S01]  /*0f50*/  ULEA UR6, UR5, UR7, 0x3 ;  /* 0x0000000705067291 */ /* 0x000fe2000f8e183f */
[----:B------:R-:W-:-:S03]  /*0f60*/  ISETP.GT.U32.AND P0, PT, R2, 0x1, PT ;  /* 0x000000010200780c */ /* 0x000fc60003f04070 */
[----:B------:R-:W-:-:S04]  /*0f70*/  UIADD3 UR6, UR6, 0x36090, URZ ;  /* 0x0003609006067890 */ /* 0x000fc8000fffe03f */
[----:B------:R-:W-:-:S09]  /*0f80*/  UPRMT UR6, URZ, 0x654, UR6 ;  /* 0x000006543f067896 */ /* 0x000fd20008000006 */
[----:B------:R-:W-:Y:S01]  /*0f90*/  SYNCS.ARRIVE.TRANS64.RED.A1T0 RZ, [UR6], RZ ;  /* 0x000000ffffff79a7 */ /* 0x000fe20008100406 */
[----:B------:R-:W-:Y:S05]  /*0fa0*/  @P0 BRA `(.L_x_18) ;  /* 0x0000000000040947 */ /* 0x000fea0003800000 */
[----:B------:R-:W-:Y:S01]  /*0fb0*/  BPT.TRAP 0x1 ;  /* 0x000000040000795c */ /* 0x000fe20000300000 */
.L_x_18:
[----:B------:R-:W-:Y:S01]  /*0fc0*/  UIADD3 UR4, UR4, 0x1, URZ ;  /* 0x0000000104047890 */ /* 0x000fe2000fffe03f */
[C---:B------:R-:W-:Y:S01]  /*0fd0*/  ISETP.GT.AND P0, PT, R5.reuse, 0x1, PT ;  /* 0x000000010500780c */ /* 0x040fe20003f04270 */
[----:B------:R-:W-:Y:S01]  /*0fe0*/  UIADD3 UR5, UR5, 0x1, URZ ;  /* 0x0000000105057890 */ /* 0x000fe2000fffe03f */
[----:B------:R-:W-:Y:S01]  /*0ff0*/  VIADD R5, R5, 0xffffffff ;  /* 0xffffffff05057836 */ /* 0x000fe20000000000 */
[----:B------:R-:W-:Y:S02]  /*1000*/  UISETP.NE.AND UP0, UPT, UR4, 0x12, UPT ;  /* 0x000000120400788c */ /* 0x000fe4000bf05270 */
[----:B------:R-:W-:Y:S02]  /*1010*/  UISETP.NE.AND UP1, UPT, UR5, 0x12, UPT ;  /* 0x000000120500788c */ /* 0x000fe4000bf25270 */
[----:B------:R-:W-:Y:S02]  /*1020*/  USEL UR6, URZ, 0x1, UP0 ;  /* 0x000000013f067887 */ /* 0x000fe40008000000 */
[----:B------:R-:W-:-:S02]  /*1030*/  USEL UR4, UR4, URZ, UP0 ;  /* 0x0000003f04047287 */ /* 0x000fc40008000000 */
[----:B------:R-:W-:Y:S02]  /*1040*/  USEL UR5, UR5, URZ, UP1 ;  /* 0x0000003f05057287 */ /* 0x000fe40008800000 */
[----:B------:R-:W-:Y:S01]  /*1050*/  UPLOP3.LUT UP0, UPT, UPT, UPT, UPT, 0x80, 0x0 ;  /* 0x000000000000789c */ /* 0x000fe20003f0f070 */
[----:B------:R-:W-:Y:S01]  /*1060*/  LOP3.LUT R9, R9, UR6, RZ, 0x3c, !PT ;  /* 0x0000000609097c12 */ /* 0x000fe2000f8e3cff */
[----:B------:R-:W-:Y:S09]  /*1070*/  @P0 BRA `(.L_x_19) ;  /* 0xfffffffc00540947 */ /* 0x000ff2000383ffff */
.L_x_14:
[----:B------:R-:W-:Y:S01]  /*1080*/  ISETP.GE.AND P0, PT, R4, 0x1, PT ;  /* 0x000000010400780c */ /* 0x000fe20003f06270 */
[----:B------:R-:W-:-:S12]  /*1090*/  WARPGROUP.DEPBAR.LE gsb0, 0x0 ;  /* 0x00008000000079c5 */ /* 0x000fd80000010000 */
[----:B------:R-:W-:Y:S05]  /*10a0*/  @!P0 BRA `(.L_x_20) ;  /* 0x0000000000448947 */ /* 0x000fea0003800000 */
[----:B------:R-:W-:-:S04]  /*10b0*/  LOP3.LUT R4, R2, 0x1, RZ, 0xfc, !PT ;  /* 0x0000000102047812 */ /* 0x000fc800078efcff */
[----:B------:R-:W-:-:S13]  /*10c0*/  ISETP.NE.AND P0, PT, R4, 0x3, PT ;  /* 0x000000030400780c */ /* 0x000fda0003f05270 */
[----:B------:R-:W-:Y:S05]  /*10d0*/  @!P0 BRA `(.L_x_21) ;  /* 0x0000000000048947 */ /* 0x000fea0003800000 */
[----:B------:R-:W-:Y:S01]  /*10e0*/  BPT.TRAP 0x1 ;  /* 0x000000040000795c */ /* 0x000fe20000300000 */
.L_x_21:
[----:B0-----:R-:W0:Y:S01]  /*10f0*/  S2R R7, SR_CgaCtaId ;  /* 0x0000000000077919 */ /* 0x001e220000008800 */
[----:B------:R-:W-:Y:S01]  /*1100*/  IMAD.WIDE.U32 R4, R6, 0x38e38e39, RZ ;  /* 0x38e38e3906047825 */ /* 0x000fe200078e00ff */
[----:B------:R-:W-:Y:S02]  /*1110*/  MOV R4, 0x400 ;  /* 0x0000040000047802 */ /* 0x000fe40000000f00 */
[----:B------:R-:W-:Y:S02]  /*1120*/  ISETP.GT.U32.AND P0, PT, R2, 0x1, PT ;  /* 0x000000010200780c */ /* 0x000fe40003f04070 */
[----:B------:R-:W-:-:S05]  /*1130*/  SHF.R.U32.HI R5, RZ, 0x2, R5 ;  /* 0x00000002ff057819 */ /* 0x000fca0000011605 */
[----:B------:R-:W-:Y:S01]  /*1140*/  IMAD R6, R5, -0x12, R6 ;  /* 0xffffffee05067824 */ /* 0x000fe200078e0206 */
[----:B0-----:R-:W-:-:S05]  /*1150*/  LEA R7, R7, R4, 0x18 ;  /* 0x0000000407077211 */ /* 0x001fca00078ec0ff */
[----:B------:R-:W-:-:S04]  /*1160*/  IMAD R6, R6, 0x8, R7 ;  /* 0x0000000806067824 */ /* 0x000fc800078e0207 */
[----:B------:R-:W-:-:S05]  /*1170*/  VIADD R6, R6, 0x36090 ;  /* 0x0003609006067836 */ /* 0x000fca0000000000 */
[----:B------:R-:W-:-:S04]  /*1180*/  PRMT R6, RZ, 0x654, R6 ;  /* 0x00000654ff067816 */ /* 0x000fc80000000006 */
[----:B------:R2:W-:Y:S01]  /*1190*/  SYNCS.ARRIVE.TRANS64.RED.A1T0 RZ, [R6+URZ], RZ ;  /* 0x000000ff06ff79a7 */ /* 0x0005e2000810043f */
[----:B------:R-:W-:Y:S05]  /*11a0*/  @P0 BRA `(.L_x_20) ;  /* 0x0000000000040947 */ /* 0x000fea0003800000 */
[----:B------:R-:W-:Y:S01]  /*11b0*/  BPT.TRAP 0x1 ;  /* 0x000000040000795c */ /* 0x000fe20000300000 */
.L_x_20:
[----:B------:R-:W4:Y:S01]  /*11c0*/  S2R R5, SR_TID.X ;  /* 0x0000000000057919 */ /* 0x000f220000002100 */
[----:B------:R-:W-:Y:S01]  /*11d0*/  ULDC.64 UR4, c[0x0][0x280] ;  /* 0x0000a00000047ab9 */ /* 0x000fe20000000a00 */
[----:B------:R-:W0:Y:S01]  /*11e0*/  S2R R4, SR_CTAID.Y ;  /* 0x0000000000047919 */ /* 0x000e220000002600 */
[----:B------:R-:W1:Y:S01]  /*11f0*/  S2R R15, SR_CTAID.X ;  /* 0x00000000000f7919 */ /* 0x000e620000002500 */
[----:B----4-:R-:W-:-:S04]  /*1200*/  SHF.R.S32.HI R2, RZ, 0x1f, R5 ;  /* 0x0000001fff027819 */ /* 0x010fc80000011405 */
[----:B------:R-:W-:Y:S01]  /*1210*/  LEA.HI R2, R2, R5, RZ, 0x7 ;  /* 0x0000000502027211 */ /* 0x000fe200078f38ff */
[----:B0-----:R-:W-:-:S03]  /*1220*/  IMAD.SHL.U32 R4, R4, 0x80, RZ ;  /* 0x0000008004047824 */ /* 0x001fc600078e00ff */
[----:B------:R-:W-:Y:S01]  /*1230*/  LOP3.LUT R2, R2, 0xffffff80, RZ, 0xc0, !PT ;  /* 0xffffff8002027812 */ /* 0x000fe200078ec0ff */
[----:B-1----:R-:W-:Y:S01]  /*1240*/  IMAD.SHL.U32 R8, R15, 0x40, RZ ;  /* 0x000000400f087824 */ /* 0x002fe200078e00ff */
[----:B------:R-:W-:-:S03]  /*1250*/  ISETP.GE.AND P0, PT, R4, UR5, PT ;  /* 0x0000000504007c0c */ /* 0x000fc6000bf06270 */
[----:B------:R-:W-:Y:S01]  /*1260*/  IMAD.IADD R2, R5, 0x1, -R2 ;  /* 0x0000000105027824 */ /* 0x000fe200078e0a02 */
[----:B------:R-:W-:-:S04]  /*1270*/  ISETP.GE.OR P0, PT, R8, UR4, P0 ;  /* 0x0000000408007c0c */ /* 0x000fc80008706670 */
[----:B------:R-:W-:-:S04]  /*1280*/  SHF.R.S32.HI R5, RZ, 0x1f, R2 ;  /* 0x0000001fff057819 */ /* 0x000fc80000011402 */
[----:B--2---:R-:W-:-:S04]  /*1290*/  LEA.HI R6, R5, R2, RZ, 0x2 ;  /* 0x0000000205067211 */ /* 0x004fc800078f10ff */
[--C-:B------:R-:W-:Y:S02]  /*12a0*/  SHF.R.S32.HI R10, RZ, 0x2, R6.reuse ;  /* 0x00000002ff0a7819 */ /* 0x100fe40000011406 */
[----:B------:R-:W-:-:S04]  /*12b0*/  SHF.R.S32.HI R7, RZ, 0x1f, R6 ;  /* 0x0000001fff077819 */ /* 0x000fc80000011406 */
[----:B------:R-:W-:-:S04]  /*12c0*/  LEA.HI R7, R7, R10, RZ, 0x3 ;  /* 0x0000000a07077211 */ /* 0x000fc800078f18ff */
[----:B------:R-:W-:Y:S01]  /*12d0*/  LOP3.LUT R11, R7, 0xfffffff8, RZ, 0xc0, !PT ;  /* 0xfffffff8070b7812 */ /* 0x000fe200078ec0ff */
[----:B------:R-:W-:Y:S06]  /*12e0*/  @P0 EXIT ;  /* 0x000000000000094d */ /* 0x000fec0003800000 */
[----:B------:R-:W0:Y:S01]  /*12f0*/  LDC.64 R16, c[0x0][0x5d0] ;  /* 0x00017400ff107b82 */ /* 0x000e220000000a00 */
[----:B------:R-:W-:Y:S01]  /*1300*/  IMAD.IADD R10, R10, 0x1, -R11 ;  /* 0x000000010a0a7824 */ /* 0x000fe200078e0a0b */
[----:B------:R-:W-:Y:S02]  /*1310*/  LOP3.LUT R7, R6, 0x7ffffffc, RZ, 0xc0, !PT ;  /* 0x7ffffffc06077812 */ /* 0x000fe400078ec0ff */
[----:B------:R-:W-:Y:S02]  /*1320*/  LEA.HI R5, R5, R2, RZ, 0x5 ;  /* 0x0000000205057211 */ /* 0x000fe400078f28ff */
[----:B------:R-:W-:Y:S01]  /*1330*/  SHF.R.S32.HI R11, RZ, 0x1f, R10 ;  /* 0x0000001fff0b7819 */ /* 0x000fe2000001140a */
[----:B------:R-:W-:Y:S01]  /*1340*/  IMAD.IADD R7, R2, 0x1, -R7 ;  /* 0x0000000102077824 */ /* 0x000fe200078e0a07 */
[----:B------:R-:W-:Y:S02]  /*1350*/  SHF.R.S32.HI R5, RZ, 0x5, R5 ;  /* 0x00000005ff057819 */ /* 0x000fe40000011405 */
[----:B---3-5:R-:W-:Y:S01]  /*1360*/  FSETP.NEU.AND P1, PT, R3, RZ, PT ;  /* 0x000000ff0300720b */ /* 0x028fe20003f2d000 */
[----:B------:R-:W-:-:S02]  /*1370*/  IMAD.SHL.U32 R7, R7, 0x2, RZ ;  /* 0x0000000207077824 */ /* 0x000fc400078e00ff */
[----:B------:R-:W-:-:S03]  /*1380*/  IMAD.WIDE R14, R15, 0x40, R10 ;  /* 0x000000400f0e7825 */ /* 0x000fc600078e020a */
[----:B------:R-:W-:Y:S01]  /*1390*/  SHF.R.S32.HI R9, RZ, 0x1f, R7 ;  /* 0x0000001fff097819 */ /* 0x000fe20000011407 */
[C---:B------:R-:W-:Y:S01]  /*13a0*/  IMAD R11, R5.reuse, -0x10, -R8 ;  /* 0xfffffff0050b7824 */ /* 0x040fe200078e0a08 */
[C---:B------:R-:W-:Y:S01]  /*13b0*/  IADD3 R8, P0, R4.reuse, R7, RZ ;  /* 0x0000000704087210 */ /* 0x040fe20007f1e0ff */
[----:B------:R-:W-:Y:S01]  /*13c0*/  IMAD.WIDE R14, R5, 0x10, R14 ;  /* 0x00000010050e7825 */ /* 0x000fe200078e020e */
[----:B------:R-:W-:Y:S02]  /*13d0*/  IADD3 R2, -R7, UR5, -R4 ;  /* 0x0000000507027c10 */ /* 0x000fe4000fffe904 */
[----:B------:R-:W-:Y:S01]  /*13e0*/  LEA.HI.X.SX32 R9, R4, R9, 0x1, P0 ;  /* 0x0000000904097211 */ /* 0x000fe200000f0eff */
[-C--:B0-----:R-:W-:Y:S01]  /*13f0*/  IMAD R4, R15, R16.reuse, RZ ;  /* 0x000000100f047224 */ /* 0x081fe200078e02ff */
[----:B------:R-:W-:Y:S02]  /*1400*/  IADD3 R10, R11, UR4, -R10 ;  /* 0x000000040b0a7c10 */ /* 0x000fe4000fffe80a */
[----:B------:R-:W-:Y:S01]  /*1410*/  ISETP.GT.AND P0, PT, R2, RZ, PT ;  /* 0x000000ff0200720c */ /* 0x000fe20003f04270 */
[----:B------:R-:W-:Y:S01]  /*1420*/  IMAD.WIDE.U32 R12, R14, R16, R8 ;  /* 0x000000100e0c7225 */ /* 0x000fe200078e0008 */
[----:B------:R-:W-:-:S02]  /*1430*/  SHF.L.U64.HI R11, R16, 0x3, R17 ;  /* 0x00000003100b7819 */ /* 0x000fc40000010211 */
[----:B------:R-:W-:Y:S01]  /*1440*/  ISETP.GT.AND P2, PT, R10, RZ, P0 ;  /* 0x000000ff0a00720c */ /* 0x000fe20000744270 */
[----:B------:R-:W-:Y:S02]  /*1450*/  IMAD R7, R14, R17, R4 ;  /* 0x000000110e077224 */ /* 0x000fe400078e0204 */
[----:B------:R-:W-:Y:S02]  /*1460*/  IMAD.SHL.U32 R16, R16, 0x8, RZ ;  /* 0x0000000810107824 */ /* 0x000fe400078e00ff */
[----:B------:R-:W-:Y:S01]  /*1470*/  IMAD.IADD R7, R13, 0x1, R7 ;  /* 0x000000010d077824 */ /* 0x000fe200078e0207 */
[----:B------:R-:W-:Y:S07]  /*1480*/  @!P1 BRA `(.L_x_22) ;  /* 0x0000002c00fc9947 */ /* 0x000fee0003800000 */
[----:B------:R-:W-:Y:S01]  /*1490*/  ULDC.64 UR6, c[0x0][0x5b0] ;  /* 0x00016c0000067ab9 */ /* 0x000fe20000000a00 */
[----:B------:R-:W-:Y:S01]  /*14a0*/  ULDC.64 UR8, c[0x0][0x5a8] ;  /* 0x00016a0000087ab9 */ /* 0x000fe20000000a00 */
[----:B------:R-:W-:Y:S01]  /*14b0*/  IMAD R13, R15, UR6, RZ ;  /* 0x000000060f0d7c24 */ /* 0x000fe2000f8e02ff */
[----:B------:R-:W-:Y:S01]  /*14c0*/  ULDC.64 UR4, c[0x0][0x5c8] ;  /* 0x0001720000047ab9 */ /* 0x000fe20000000a00 */
[----:B------:R-:W-:-:S04]  /*14d0*/  IMAD.WIDE.U32 R18, R14, UR6, R8 ;  /* 0x000000060e127c25 */ /* 0x000fc8000f8e0008 */
[----:B------:R-:W-:Y:S01]  /*14e0*/  IMAD R13, R14, UR7, R13 ;  /* 0x000000070e0d7c24 */ /* 0x000fe2000f8e020d */
[----:B------:R-:W-:-:S03]  /*14f0*/  LEA R4, P1, R18, UR8, 0x1 ;  /* 0x0000000812047c11 */ /* 0x000fc6000f8208ff */
[----:B------:R-:W-:-:S05]  /*1500*/  IMAD.IADD R5, R19, 0x1, R13 ;  /* 0x0000000113057824 */ /* 0x000fca00078e020d */
[----:B------:R-:W-:-:S05]  /*1510*/  LEA.HI.X R5, R18, UR9, R5, 0x1, P1 ;  /* 0x0000000912057c11 */ /* 0x000fca00088f0c05 */
[----:B------:R-:W2:Y:S01]  /*1520*/  @P2 LDG.E.LTC128B.U16 R17, desc[UR12][R4.64] ;  /* 0x0000000c04112981 */ /* 0x000ea2000c1e1520 */
[----:B------:R-:W-:Y:S01]  /*1530*/  ISETP.GT.AND P1, PT, R2, 0x1, PT ;  /* 0x000000010200780c */ /* 0x000fe20003f24270 */
[----:B------:R-:W-:Y:S03]  /*1540*/  BSSY B0, `(.L_x_23) ;  /* 0x000000b000007945 */ /* 0x000fe60003800000 */
[----:B------:R-:W-:Y:S01]  /*1550*/  ISETP.GT.AND P3, PT, R10, RZ, P1 ;  /* 0x000000ff0a00720c */ /* 0x000fe20000f64270 */
[----:B--2---:R-:W-:-:S04]  /*1560*/  IMAD.U32 R6, R17, 0x10000, RZ ;  /* 0x0001000011067824 */ /* 0x004fc800078e00ff */
[----:B------:R-:W-:Y:S01]  /*1570*/  FMUL R19, R6, R3 ;  /* 0x0000000306137220 */ /* 0x000fe20000400000 */
[----:B------:R-:W-:-:S03]  /*1580*/  LEA R6, P4, R12, UR4, 0x1 ;  /* 0x000000040c067c11 */ /* 0x000fc6000f8808ff */
[----:B------:R-:W-:Y:S01]  /*1590*/  FFMA R19, R24, R0, R19 ;  /* 0x0000000018137223 */ /* 0x000fe20000000013 */
[----:B------:R-:W-:-:S04]  /*15a0*/  LEA.HI.X R7, R12, UR5, R7, 0x1, P4 ;  /* 0x000000050c077c11 */ /* 0x000fc8000a0f0c07 */
[----:B------:R-:W-:-:S05]  /*15b0*/  F2FP.BF16.F32.PACK_AB R19, RZ, R19 ;  /* 0x00000013ff13723e */ /* 0x000fca00000010ff */
[----:B------:R0:W-:Y:S01]  /*15c0*/  @P2 STG.E.U16 desc[UR12][R6.64], R19 ;  /* 0x0000001306002986 */ /* 0x0001e2000c10150c */
[----:B------:R-:W-:Y:S05]  /*15d0*/  @!P3 BRA `(.L_x_24) ;  /* 0x000000000004b947 */ /* 0x000fea0003800000 */
[----:B------:R1:W5:Y:S02]  /*15e0*/  LDG.E.LTC128B.U16 R17, desc[UR12][R4.64+0x2] ;  /* 0x0000020c04117981 */ /* 0x000364000c1e1520 */
.L_x_24:
[----:B------:R-:W-:Y:S05]  /*15f0*/  BSYNC B0 ;  /* 0x0000000000007941 */ /* 0x000fea0003800000 */
.L_x_23:
[----:B------:R-:W-:Y:S01]  /*1600*/  USHF.L.U32 UR5, UR6, 0x3, URZ ;  /* 0x0000000306057899 */ /* 0x000fe2000800063f */
[----:B-----5:R-:W-:Y:S01]  /*1610*/  IMAD.U32 R12, R17, 0x10000, RZ ;  /* 0x00010000110c7824 */ /* 0x020fe200078e00ff */
[----:B------:R-:W-:Y:S01]  /*1620*/  USHF.L.U64.HI UR4, UR6, 0x3, UR7 ;  /* 0x0000000306047899 */ /* 0x000fe20008010207 */
[----:B------:R-:W-:Y:S02]  /*1630*/  ISETP.GT.AND P0, PT, R10, 0x8, P0 ;  /* 0x000000080a00780c */ /* 0x000fe40000704270 */
[----:B------:R-:W-:Y:S01]  /*1640*/  FMUL R12, R12, R3 ;  /* 0x000000030c0c7220 */ /* 0x000fe20000400000 */
[----:B------:R-:W-:Y:S02]  /*1650*/  IMAD.U32 R18, RZ, RZ, UR5 ;  /* 0x00000005ff127e24 */ /* 0x000fe4000f8e00ff */
[----:B0-----:R-:W-:Y:S02]  /*1660*/  IMAD.U32 R19, RZ, RZ, UR4 ;  /* 0x00000004ff137e24 */ /* 0x001fe4000f8e00ff */
[----:B------:R-:W-:Y:S01]  /*1670*/  FFMA R12, R25, R0, R12 ;  /* 0x00000000190c7223 */ /* 0x000fe2000000000c */
[----:B------:R-:W-:-:S04]  /*1680*/  IMAD.WIDE.U32 R18, R14, UR6, R18 ;  /* 0x000000060e127c25 */ /* 0x000fc8000f8e0012 */
[----:B------:R-:W-:Y:S02]  /*1690*/  F2FP.BF16.F32.PACK_AB R12, RZ, R12 ;  /* 0x0000000cff0c723e */ /* 0x000fe400000010ff */
[----:B------:R-:W-:Y:S02]  /*16a0*/  IADD3 R14, P2, R8, R18, RZ ;  /* 0x00000012080e7210 */ /* 0x000fe40007f5e0ff */
[----:B------:R-:W-:Y:S02]  /*16b0*/  PRMT R15, R12, 0x7610, R15 ;  /* 0x000076100c0f7816 */ /* 0x000fe4000000000f */
[----:B------:R-:W-:Y:S02]  /*16c0*/  IADD3.X R9, R9, R13, R19, P2, !PT ;  /* 0x0000000d09097210 */ /* 0x000fe400017fe413 */
[C---:B------:R-:W-:Y:S01]  /*16d0*/  LEA R8, P2, R14.reuse, UR8, 0x1 ;  /* 0x000000080e087c11 */ /* 0x040fe2000f8408ff */
[----:B------:R0:W-:Y:S03]  /*16e0*/  @P3 STG.E.U16 desc[UR12][R6.64+0x2], R15 ;  /* 0x0000020f06003986 */ /* 0x0001e6000c10150c */
[----:B------:R-:W-:-:S02]  /*16f0*/  LEA.HI.X R9, R14, UR9, R9, 0x1, P2 ;  /* 0x000000090e097c11 */ /* 0x000fc400090f0c09 */
[----:B------:R-:W-:-:S06]  /*1700*/  PRMT R14, R17, 0x7610, R14 ;  /* 0x00007610110e7816 */ /* 0x000fcc000000000e */
[----:B------:R-:W2:Y:S01]  /*1710*/  @P0 LDG.E.LTC128B.U16 R14, desc[UR12][R8.64] ;  /* 0x0000000c080e0981 */ /* 0x000ea2000c1e1520 */
[C---:B------:R-:W-:Y:S01]  /*1720*/  SHF.L.U64.HI R11, R16.reuse, 0x1, R11 ;  /* 0x00000001100b7819 */ /* 0x040fe2000001020b */
[----:B------:R-:W-:Y:S01]  /*1730*/  BSSY B0, `(.L_x_25) ;  /* 0x000000b000007945 */ /* 0x000fe20003800000 */
[----:B------:R-:W-:Y:S02]  /*1740*/  LEA R16, P2, R16, R6, 0x1 ;  /* 0x0000000610107211 */ /* 0x000fe400078408ff */
[----:B------:R-:W-:-:S03]  /*1750*/  ISETP.GT.AND P1, PT, R10, 0x8, P1 ;  /* 0x000000080a00780c */ /* 0x000fc60000f24270 */
[----:B------:R-:W-:Y:S02]  /*1760*/  IMAD.X R17, R11, 0x1, R7, P2 ;  /* 0x000000010b117824 */ /* 0x000fe400010e0607 */
[----:B--2---:R-:W-:-:S04]  /*1770*/  IMAD.U32 R12, R14, 0x10000, RZ ;  /* 0x000100000e0c7824 */ /* 0x004fc800078e00ff */
[----:B------:R-:W-:-:S04]  /*1780*/  FMUL R13, R12, R3 ;  /* 0x000000030c0d7220 */ /* 0x000fc80000400000 */
[----:B------:R-:W-:-:S05]  /*1790*/  FFMA R13, R26, R0, R13 ;  /* 0x000000001a0d7223 */ /* 0x000fca000000000d */
[----:B------:R-:W-:-:S05]  /*17a0*/  F2FP.BF16.F32.PACK_AB R13, RZ, R13 ;  /* 0x0000000dff0d723e */ /* 0x000fca00000010ff */
[----:B------:R0:W-:Y:S01]  /*17b0*/  @P0 STG.E.U16 desc[UR12][R16.64], R13 ;  /* 0x0000000d10000986 */ /* 0x0001e2000c10150c */
[----:B------:R-:W-:Y:S05]  /*17c0*/  @!P1 BRA `(.L_x_26) ;  /* 0x0000000000049947 */ /* 0x000fea0003800000 */
[----:B------:R2:W5:Y:S02]  /*17d0*/  LDG.E.LTC128B.U16 R14, desc[UR12][R8.64+0x2] ;  /* 0x0000020c080e7981 */ /* 0x000564000c1e1520 */
.L_x_26:
[----:B------:R-:W-:Y:S05]  /*17e0*/  BSYNC B0 ;  /* 0x0000000000007941 */ /* 0x000fea0003800000 */
.L_x_25:
[----:B-----5:R-:W-:Y:S01]  /*17f0*/  IMAD.U32 R12, R14, 0x10000, RZ ;  /* 0x000100000e0c7824 */ /* 0x020fe200078e00ff */
[----:B------:R-:W-:Y:S01]  /*1800*/  ISETP.GT.AND P0, PT, R2, 0x8, PT ;  /* 0x000000080200780c */ /* 0x000fe20003f04270 */
[----:B0-----:R-:W-:Y:S01]  /*1810*/  @P1 IMAD.MOV.U32 R13, RZ, RZ, R17 ;  /* 0x000000ffff0d1224 */ /* 0x001fe200078e0011 */
[----:B------:R-:W-:Y:S01]  /*1820*/  BSSY B0, `(.L_x_27) ;  /* 0x000000a000007945 */ /* 0x000fe20003800000 */
[----:B------:R-:W-:Y:S01]  /*1830*/  FMUL R12, R12, R3 ;  /* 0x000000030c0c7220 */ /* 0x000fe20000400000 */
[----:B------:R-:W-:-:S03]  /*1840*/  ISETP.GT.AND P2, PT, R10, RZ, P0 ;  /* 0x000000ff0a00720c */ /* 0x000fc60000744270 */
[----:B------:R-:W-:-:S05]  /*1850*/  FFMA R12, R27, R0, R12 ;  /* 0x000000001b0c7223 */ /* 0x000fca000000000c */
[----:B------:R-:W-:-:S04]  /*1860*/  F2FP.BF16.F32.PACK_AB R12, RZ, R12 ;  /* 0x0000000cff0c723e */ /* 0x000fc800000010ff */
[----:B------:R-:W-:Y:S01]  /*1870*/  PRMT R11, R12, 0x7610, R11 ;  /* 0x000076100c0b7816 */ /* 0x000fe2000000000b */
[----:B------:R-:W-:-:S05]  /*1880*/  @P1 IMAD.MOV.U32 R12, RZ, RZ, R16 ;  /* 0x000000ffff0c1224 */ /* 0x000fca00078e0010 */
[----:B------:R0:W-:Y:S01]  /*1890*/  @P1 STG.E.U16 desc[UR12][R12.64+0x2], R11 ;  /* 0x0000020b0c001986 */ /* 0x0001e2000c10150c */
[----:B------:R-:W-:Y:S05]  /*18a0*/  @!P2 BRA `(.L_x_28) ;  /* 0x000000000004a947 */ /* 0x000fea0003800000 */
[----:B------:R3:W5:Y:S02]  /*18b0*/  LDG.E.LTC128B.U16 R14, desc[UR12][R4.64+0x10] ;  /* 0x0000100c040e7981 */ /* 0x000764000c1e1520 */
.L_x_28:
[----:B------:R-:W-:Y:S05]  /*18c0*/  BSYNC B0 ;  /* 0x0000000000007941 */ /* 0x000fea0003800000 */
.L_x_27:
[----:B0----5:R-:W-:Y:S01]  /*18d0*/  IMAD.U32 R12, R14, 0x10000, RZ ;  /* 0x000100000e0c7824 */ /* 0x021fe200078e00ff */
[----:B------:R-:W-:Y:S01]  /*18e0*/  ISETP.GT.AND P1, PT, R2, 0x9, PT ;  /* 0x000000090200780c */ /* 0x000fe20003f24270 */
[----:B------:R-:W-:Y:S02]  /*18f0*/  BSSY B0, `(.L_x_29) ;  /* 0x0000008000007945 */ /* 0x000fe40003800000 */
[----:B------:R-:W-:Y:S01]  /*1900*/  FMUL R11, R12, R3 ;  /* 0x000000030c0b7220 */ /* 0x000fe20000400000 */
[----:B------:R-:W-:-:S03]  /*1910*/  ISETP.GT.AND P3, PT, R10, RZ, P1 ;  /* 0x000000ff0a00720c */ /* 0x000fc60000f64270 */
[----:B------:R-:W-:-:S05]  /*1920*/  FFMA R11, R28, R0, R11 ;  /* 0x000000001c0b7223 */ /* 0x000fca000000000b */
[----:B------:R-:W-:-:S05]  /*1930*/  F2FP.BF16.F32.PACK_AB R11, RZ, R11 ;  /* 0x0000000bff0b723e */ /* 0x000fca00000010ff */
[----:B------:R0:W-:Y:S01]  /*1940*/  @P2 STG.E.U16 desc[UR12][R6.64+0x10], R11 ;  /* 0x0000100b06002986 */ /* 0x0001e2000c10150c */
[----:B------:R-:W-:Y:S05]  /*1950*/  @!P3 BRA `(.L_x_30) ;  /* 0x000000000004b947 */ /* 0x000fea0003800000 */
[----:B------:R4:W5:Y:S02]  /*1960*/  LDG.E.LTC128B.U16 R14, desc[UR12][R4.64+0x12] ;  /* 0x0000120c040e7981 */ /* 0x000964000c1e1520 */
.L_x_30:
[----:B------:R-:W-:Y:S05]  /*1970*/  BSYNC B0 ;  /* 0x0000000000007941 */ /* 0x000fea0003800000 */
.L_x_29:
[----:B-----5:R-:W-:Y:S01]  /*1980*/  IMAD.U32 R12, R14, 0x10000, RZ ;  /* 0x000100000e0c7824 */ /* 0x020fe200078e00ff */
[----:B------:R-:W-:Y:S01]  /*1990*/  ISETP.GT.AND P0, PT, R10, 0x8, P0 ;  /* 0x000000080a00780c */ /* 0x000fe20000704270 */
[----:B------:R-:W-:Y:S02]  /*19a0*/  BSSY B0, `(.L_x_31) ;  /* 0x0000007000007945 */ /* 0x000fe40003800000 */
[----:B------:R-:W-:-:S04]  /*19b0*/  FMUL R12, R12, R3 ;  /* 0x000000030c0c7220 */ /* 0x000fc80000400000 */
[----:B------:R-:W-:-:S05]  /*19c0*/  FFMA R12, R29, R0, R12 ;  /* 0x000000001d0c7223 */ /* 0x000fca000000000c */
[----:B------:R-:W-:-:S05]  /*19d0*/  F2FP.BF16.F32.PACK_AB R12, RZ, R12 ;  /* 0x0000000cff0c723e */ /* 0x000fca00000010ff */
[----:B------:R0:W-:Y:S01]  /*19e0*/  @P3 STG.E.U16 desc[UR12][R6.64+0x12], R12 ;  /* 0x0000120c06003986 */ /* 0x0001e2000c10150c */
[----:B------:R-:W-:Y:S05]  /*19f0*/  @!P0 BRA `(.L_x_32) ;  /* 0x0000000000048947 */ /* 0x000fea0003800000 */
[----:B------:R0:W5:Y:S02]  /*1a00*/  LDG.E.LTC128B.U16 R14, desc[UR12][R8.64+0x10] ;  /* 0x0000100c080e7981 */ /* 0x000164000c1e1520 */
.L_x_32:
[----:B------:R-:W-:Y:S05]  /*1a10*/  BSYNC B0 ;  /* 0x0000000000007941 */ /* 0x000fea0003800000 */
.L_x_31:
[----:B0----5:R-:W-:Y:S01]  /*1a20*/  IMAD.U32 R12, R14, 0x10000, RZ ;  /* 0x000100000e0c7824 */ /* 0x021fe200078e00ff */
[----:B------:R-:W-:Y:S01]  /*1a30*/  ISETP.GT.AND P1, PT, R10, 0x8, P1 ;  /* 0x000000080a00780c */ /* 0x000fe20000f24270 */
[----:B------:R-:W-:Y:S01]  /*1a40*/  @P0 IMAD.MOV.U32 R13, RZ, RZ, R17 ;  /* 0x000000ffff0d0224 */ /* 0x000fe200078e0011 */
[----:B------:R-:W-:Y:S01]  /*1a50*/  BSSY B0, `(.L_x_33) ;  /* 0x0000008000007945 */ /* 0x000fe20003800000 */
[----:B------:R-:W-:Y:S01]  /*1a60*/  FMUL R11, R12, R3 ;  /* 0x000000030c0b7220 */ /* 0x000fe20000400000 */
[----:B------:R-:W-:-:S03]  /*1a70*/  @P0 IMAD.MOV.U32 R12, RZ, RZ, R16 ;  /* 0x000000ffff0c0224 */ /* 0x000fc600078e0010 */
[----:B------:R-:W-:-:S05]  /*1a80*/  FFMA R11, R30, R0, R11 ;  /* 0x000000001e0b7223 */ /* 0x000fca000000000b */
[----:B------:R-:W-:-:S05]  /*1a90*/  F2FP.BF16.F32.PACK_AB R11, RZ, R11 ;  /* 0x0000000bff0b723e */ /* 0x000fca00000010ff */
[----:B------:R0:W-:Y:S01]  /*1aa0*/  @P0 STG.E.U16 desc[UR12][R12.64+0x10], R11 ;  /* 0x0000100b0c000986 */ /* 0x0001e2000c10150c */
[----:B------:R-:W-:Y:S05]  /*1ab0*/  @!P1 BRA `(.L_x_34) ;  /* 0x0000000000049947 */ /* 0x000fea0003800000 */
[----:B------:R0:W5:Y:S02]  /*1ac0*/  LDG.E.LTC128B.U16 R14, desc[UR12][R8.64+0x12] ;  /* 0x0000120c080e7981 */ /* 0x000164000c1e1520 */
.L_x_34:
[----:B------:R-:W-:Y:S05]  /*1ad0*/  BSYNC B0 ;  /* 0x0000000000007941 */ /* 0x000fea0003800000 */
.L_x_33:
[----:B0----5:R-:W-:Y:S01]  /*1ae0*/  IMAD.U32 R12, R14, 0x10000, RZ ;  /* 0x000100000e0c7824 */ /* 0x021fe200078e00ff */
[----:B------:R-:W-:Y:S01]  /*1af0*/  ISETP.GT.AND P0, PT, R2, 0x10, PT ;  /* 0x000000100200780c */ /* 0x000fe20003f04270 */
[----:B------:R-:W-:Y:S01]  /*1b00*/  @P1 IMAD.MOV.U32 R13, RZ, RZ, R17 ;  /* 0x000000ffff0d1224 */ /* 0x000fe200078e0011 */
        /* <DEDUP_REMOVED lines=10> */
.L_x_36:
[----:B------:R-:W-:Y:S05]  /*1bb0*/  BSYNC B0 ;  /* 0x0000000000007941 */ /* 0x000fea0003800000 */
.L_x_35:
        /* <DEDUP_REMOVED lines=10> */
.L_x_38:
[----:B------:R-:W-:Y:S05]  /*1c60*/  BSYNC B0 ;  /* 0x0000000000007941 */ /* 0x000fea0003800000 */
.L_x_37:
        /* <DEDUP_REMOVED lines=9> */
.L_x_40:
[----:B------:R-:W-:Y:S05]  /*1d00*/  BSYNC B0 ;  /* 0x0000000000007941 */ /* 0x000fea0003800000 */
.L_x_39:
        /* <DEDUP_REMOVED lines=11> */
.L_x_42:
[----:B------:R-:W-:Y:S05]  /*1dc0*/  BSYNC B0 ;  /* 0x0000000000007941 */ /* 0x000fea0003800000 */
.L_x_41:
        /* <DEDUP_REMOVED lines=13> */
.L_x_44:
[----:B------:R-:W-:Y:S05]  /*1ea0*/  BSYNC B0 ;  /* 0x0000000000007941 */ /* 0x000fea0003800000 */
.L_x_43:
        /* <DEDUP_REMOVED lines=10> */
.L_x_46:
[----:B------:R-:W-:Y:S05]  /*1f50*/  BSYNC B0 ;  /* 0x0000000000007941 */ /* 0x000fea0003800000 */
.L_x_45:
        /* <DEDUP_REMOVED lines=9> */
.L_x_48:
[----:B------:R-:W-:Y:S05]  /*1ff0*/  BSYNC B0 ;  /* 0x0000000000007941 */ /* 0x000fea0003800000 */
.L_x_47:
        /* <DEDUP_REMOVED lines=11> */
.L_x_50:
[----:B------:R-:W-:Y:S05]  /*20b0*/  BSYNC B0 ;  /* 0x0000000000007941 */ /* 0x000fea0003800000 */
.L_x_49:
        /* <DEDUP_REMOVED lines=13> */
.L_x_52:
[----:B------:R-:W-:Y:S05]  /*2190*/  BSYNC B0 ;  /* 0x0000000000007941 */ /* 0x000fea0003800000 */
.L_x_51:
        /* <DEDUP_REMOVED lines=10> */
.L_x_54:
[----:B------:R-:W-:Y:S05]  /*2240*/  BSYNC B0 ;  /* 0x0000000000007941 */ /* 0x000fea0003800000 */
.L_x_53:
        /* <DEDUP_REMOVED lines=9> */
.L_x_56:
[----:B------:R-:W-:Y:S05]  /*22e0*/  BSYNC B0 ;  /* 0x0000000000007941 */ /* 0x000fea0003800000 */
.L_x_55:
        /* <DEDUP_REMOVED lines=11> */
.L_x_58:
[----:B------:R-:W-:Y:S05]  /*23a0*/  BSYNC B0 ;  /* 0x0000000000007941 */ /* 0x000fea0003800000 */
.L_x_57:
        /* <DEDUP_REMOVED lines=13> */
.L_x_60:
[----:B------:R-:W-:Y:S05]  /*2480*/  BSYNC B0 ;  /* 0x0000000000007941 */ /* 0x000fea0003800000 */
.L_x_59:
        /* <DEDUP_REMOVED lines=10> */
.L_x_62:
[----:B------:R-:W-:Y:S05]  /*2530*/  BSYNC B0 ;  /* 0x0000000000007941 */ /* 0x000fea0003800000 */
.L_x_61:
        /* <DEDUP_REMOVED lines=9> */
.L_x_64:
[----:B------:R-:W-:Y:S05]  /*25d0*/  BSYNC B0 ;  /* 0x0000000000007941 */ /* 0x000fea0003800000 */
.L_x_63:
        /* <DEDUP_REMOVED lines=11> */
.L_x_66:
[----:B------:R-:W-:Y:S05]  /*2690*/  BSYNC B0 ;  /* 0x0000000000007941 */ /* 0x000fea0003800000 */
.L_x_65:
        /* <DEDUP_REMOVED lines=13> */
.L_x_68:
[----:B------:R-:W-:Y:S05]  /*2770*/  BSYNC B0 ;  /* 0x0000000000007941 */ /* 0x000fea0003800000 */
.L_x_67:
        /* <DEDUP_REMOVED lines=10> */
.L_x_70:
[----:B------:R-:W-:Y:S05]  /*2820*/  BSYNC B0 ;  /* 0x0000000000007941 */ /* 0x000fea0003800000 */
.L_x_69:
        /* <DEDUP_REMOVED lines=9> */
.L_x_72:
[----:B------:R-:W-:Y:S05]  /*28c0*/  BSYNC B0 ;  /* 0x0000000000007941 */ /* 0x000fea0003800000 */
.L_x_71:
        /* <DEDUP_REMOVED lines=11> */
.L_x_74:
[----:B------:R-:W-:Y:S05]  /*2980*/  BSYNC B0 ;  /* 0x0000000000007941 */ /* 0x000fea0003800000 */
.L_x_73:
        /* <DEDUP_REMOVED lines=13> */
.L_x_76:
[----:B------:R-:W-:Y:S05]  /*2a60*/  BSYNC B0 ;  /* 0x0000000000007941 */ /* 0x000fea0003800000 */
.L_x_75:
        /* <DEDUP_REMOVED lines=10> */
.L_x_78:
[----:B------:R-:W-:Y:S05]  /*2b10*/  BSYNC B0 ;  /* 0x0000000000007941 */ /* 0x000fea0003800000 */
.L_x_77:
        /* <DEDUP_REMOVED lines=9> */
.L_x_80:
[----:B------:R-:W-:Y:S05]  /*2bb0*/  BSYNC B0 ;  /* 0x0000000000007941 */ /* 0x000fea0003800000 */
.L_x_79:
        /* <DEDUP_REMOVED lines=11> */
.L_x_82:
[----:B------:R-:W-:Y:S05]  /*2c70*/  BSYNC B0 ;  /* 0x0000000000007941 */ /* 0x000fea0003800000 */
.L_x_81:
        /* <DEDUP_REMOVED lines=13> */
.L_x_84:
[----:B------:R-:W-:Y:S05]  /*2d50*/  BSYNC B0 ;  /* 0x0000000000007941 */ /* 0x000fea0003800000 */
.L_x_83:
        /* <DEDUP_REMOVED lines=10> */
.L_x_86:
[----:B------:R-:W-:Y:S05]  /*2e00*/  BSYNC B0 ;  /* 0x0000000000007941 */ /* 0x000fea0003800000 */
.L_x_85:
        /* <DEDUP_REMOVED lines=9> */
.L_x_88:
[----:B------:R-:W-:Y:S05]  /*2ea0*/  BSYNC B0 ;  /* 0x0000000000007941 */ /* 0x000fea0003800000 */
.L_x_87:
        /* <DEDUP_REMOVED lines=11> */
.L_x_90:
[----:B------:R-:W-:Y:S05]  /*2f60*/  BSYNC B0 ;  /* 0x0000000000007941 */ /* 0x000fea0003800000 */
.L_x_89:
        /* <DEDUP_REMOVED lines=13> */
.L_x_92:
[----:B------:R-:W-:Y:S05]  /*3040*/  BSYNC B0 ;  /* 0x0000000000007941 */ /* 0x000fea0003800000 */
.L_x_91:
        /* <DEDUP_REMOVED lines=10> */
.L_x_94:
[----:B------:R-:W-:Y:S05]  /*30f0*/  BSYNC B0 ;  /* 0x0000000000007941 */ /* 0x000fea0003800000 */
.L_x_93:
        /* <DEDUP_REMOVED lines=9> */
.L_x_96:
[----:B------:R-:W-:Y:S05]  /*3190*/  BSYNC B0 ;  /* 0x0000000000007941 */ /* 0x000fea0003800000 */
.L_x_95:
        /* <DEDUP_REMOVED lines=11> */
.L_x_98:
[----:B------:R-:W-:Y:S05]  /*3250*/  BSYNC B0 ;  /* 0x0000000000007941 */ /* 0x000fea0003800000 */
.L_x_97:
        /* <DEDUP_REMOVED lines=13> */
.L_x_100:
[----:B------:R-:W-:Y:S05]  /*3330*/  BSYNC B0 ;  /* 0x0000000000007941 */ /* 0x000fea0003800000 */
.L_x_99:
        /* <DEDUP_REMOVED lines=10> */
.L_x_102:
[----:B------:R-:W-:Y:S05]  /*33e0*/  BSYNC B0 ;  /* 0x0000000000007941 */ /* 0x000fea0003800000 */
.L_x_101:
        /* <DEDUP_REMOVED lines=9> */
.L_x_104:
[----:B------:R-:W-:Y:S05]  /*3480*/  BSYNC B0 ;  /* 0x0000000000007941 */ /* 0x000fea0003800000 */
.L_x_103:
        /* <DEDUP_REMOVED lines=11> */
.L_x_106:
[----:B------:R-:W-:Y:S05]  /*3540*/  BSYNC B0 ;  /* 0x0000000000007941 */ /* 0x000fea0003800000 */
.L_x_105:
        /* <DEDUP_REMOVED lines=13> */
.L_x_108:
[----:B------:R-:W-:Y:S05]  /*3620*/  BSYNC B0 ;  /* 0x0000000000007941 */ /* 0x000fea0003800000 */
.L_x_107:
        /* <DEDUP_REMOVED lines=10> */
.L_x_110:
[----:B------:R-:W-:Y:S05]  /*36d0*/  BSYNC B0 ;  /* 0x0000000000007941 */ /* 0x000fea0003800000 */
.L_x_109:
        /* <DEDUP_REMOVED lines=9> */
.L_x_112:
[----:B------:R-:W-:Y:S05]  /*3770*/  BSYNC B0 ;  /* 0x0000000000007941 */ /* 0x000fea0003800000 */
.L_x_111:
        /* <DEDUP_REMOVED lines=11> */
.L_x_114:
[----:B------:R-:W-:Y:S05]  /*3830*/  BSYNC B0 ;  /* 0x0000000000007941 */ /* 0x000fea0003800000 */
.L_x_113:
        /* <DEDUP_REMOVED lines=13> */
.L_x_116:
[----:B------:R-:W-:Y:S05]  /*3910*/  BSYNC B0 ;  /* 0x0000000000007941 */ /* 0x000fea0003800000 */
.L_x_115:
        /* <DEDUP_REMOVED lines=10> */
.L_x_118:
[----:B------:R-:W-:Y:S05]  /*39c0*/  BSYNC B0 ;  /* 0x0000000000007941 */ /* 0x000fea0003800000 */
.L_x_117:
        /* <DEDUP_REMOVED lines=9> */
.L_x_120:
[----:B------:R-:W-:Y:S05]  /*3a60*/  BSYNC B0 ;  /* 0x0000000000007941 */ /* 0x000fea0003800000 */
.L_x_119:
        /* <DEDUP_REMOVED lines=11> */
.L_x_122:
[----:B------:R-:W-:Y:S05]  /*3b20*/  BSYNC B0 ;  /* 0x0000000000007941 */ /* 0x000fea0003800000 */
.L_x_121:
        /* <DEDUP_REMOVED lines=13> */
.L_x_124:
[----:B------:R-:W-:Y:S05]  /*3c00*/  BSYNC B0 ;  /* 0x0000000000007941 */ /* 0x000fea0003800000 */
.L_x_123:
        /* <DEDUP_REMOVED lines=10> */
.L_x_126:
[----:B------:R-:W-:Y:S05]  /*3cb0*/  BSYNC B0 ;  /* 0x0000000000007941 */ /* 0x000fea0003800000 */
.L_x_125:
        /* <DEDUP_REMOVED lines=9> */
.L_x_128:
[----:B------:R-:W-:Y:S05]  /*3d50*/  BSYNC B0 ;  /* 0x0000000000007941 */ /* 0x000fea0003800000 */
.L_x_127:
        /* <DEDUP_REMOVED lines=11> */
.L_x_130:
[----:B------:R-:W-:Y:S05]  /*3e10*/  BSYNC B0 ;  /* 0x0000000000007941 */ /* 0x000fea0003800000 */
.L_x_129:
        /* <DEDUP_REMOVED lines=13> */
.L_x_132:
[----:B------:R-:W-:Y:S05]  /*3ef0*/  BSYNC B0 ;  /* 0x0000000000007941 */ /* 0x000fea0003800000 */
.L_x_131:
        /* <DEDUP_REMOVED lines=10> */
.L_x_134:
[----:B------:R-:W-:Y:S05]  /*3fa0*/  BSYNC B0 ;  /* 0x0000000000007941 */ /* 0x000fea0003800000 */
.L_x_133:
        /* <DEDUP_REMOVED lines=9> */
.L_x_136:
[----:B------:R-:W-:Y:S05]  /*4040*/  BSYNC B0 ;  /* 0x0000000000007941 */ /* 0x000fea0003800000 */
.L_x_135:
        /* <DEDUP_REMOVED lines=11> */
.L_x_138:
[----:B------:R-:W-:Y:S05]  /*4100*/  BSYNC B0 ;  /* 0x0000000000007941 */ /* 0x000fea0003800000 */
.L_x_137:
        /* <DEDUP_REMOVED lines=13> */
.L_x_140:
[----:B------:R-:W-:Y:S05]  /*41e0*/  BSYNC B0 ;  /* 0x0000000000007941 */ /* 0x000fea0003800000 */
.L_x_139:
        /* <DEDUP_REMOVED lines=10> */
.L_x_142:
[----:B------:R-:W-:Y:S05]  /*4290*/  BSYNC B0 ;  /* 0x0000000000007941 */ /* 0x000fea0003800000 */
.L_x_141:
        /* <DEDUP_REMOVED lines=9> */
.L_x_144:
[----:B------:R-:W-:Y:S05]  /*4330*/  BSYNC B0 ;  /* 0x0000000000007941 */ /* 0x000fea0003800000 */
.L_x_143:
[----:B0----5:R-:W-:Y:S01]  /*4340*/  IMAD.U32 R2, R14, 0x10000, RZ ;  /* 0x000100000e027824 */ /* 0x021fe200078e00ff */
[----:B------:R-:W-:Y:S01]  /*4350*/  ISETP.GT.AND P1, PT, R10, 0x8, P1 ;  /* 0x000000080a00780c */ /* 0x000fe20000f24270 */
[----:B-1-34-:R-:W-:Y:S01]  /*4360*/  @P0 IMAD.MOV.U32 R4, RZ, RZ, R16 ;  /* 0x000000ffff040224 */ /* 0x01afe200078e0010 */
[----:B------:R-:W-:Y:S01]  /*4370*/  BSSY B0, `(.L_x_145) ;  /* 0x0000009000007945 */ /* 0x000fe20003800000 */
[----:B------:R-:W-:-:S04]  /*4380*/  FMUL R5, R2, R3 ;  /* 0x0000000302057220 */ /* 0x000fc80000400000 */
[----:B------:R-:W-:-:S05]  /*4390*/  FFMA R5, R86, R0, R5 ;  /* 0x0000000056057223 */ /* 0x000fca0000000005 */
[----:B------:R-:W-:-:S04]  /*43a0*/  F2FP.BF16.F32.PACK_AB R5, RZ, R5 ;  /* 0x00000005ff05723e */ /* 0x000fc800000010ff */
[----:B------:R-:W-:Y:S01]  /*43b0*/  PRMT R2, R5, 0x7610, R2 ;  /* 0x0000761005027816 */ /* 0x000fe20000000002 */
[----:B------:R-:W-:-:S05]  /*43c0*/  @P0 IMAD.MOV.U32 R5, RZ, RZ, R17 ;  /* 0x000000ffff050224 */ /* 0x000fca00078e0011 */
[----:B------:R0:W-:Y:S01]  /*43d0*/  @P0 STG.E.U16 desc[UR12][R4.64+0xf0], R2 ;  /* 0x0000f00204000986 */ /* 0x0001e2000c10150c */
[----:B------:R-:W-:Y:S05]  /*43e0*/  @!P1 BRA `(.L_x_146) ;  /* 0x0000000000049947 */ /* 0x000fea0003800000 */
[----:B------:R1:W5:Y:S02]  /*43f0*/  LDG.E.LTC128B.U16 R14, desc[UR12][R8.64+0xf2] ;  /* 0x0000f20c080e7981 */ /* 0x000364000c1e1520 */
.L_x_146:
[----:B------:R-:W-:Y:S05]  /*4400*/  BSYNC B0 ;  /* 0x0000000000007941 */ /* 0x000fea0003800000 */
.L_x_145:
[----:B-----5:R-:W-:-:S04]  /*4410*/  IMAD.U32 R14, R14, 0x10000, RZ ;  /* 0x000100000e0e7824 */ /* 0x020fc800078e00ff */
[----:B------:R-:W-:-:S04]  /*4420*/  FMUL R14, R14, R3 ;  /* 0x000000030e0e7220 */ /* 0x000fc80000400000 */
[----:B------:R-:W-:Y:S01]  /*4430*/  FFMA R14, R87, R0, R14 ;  /* 0x00000000570e7223 */ /* 0x000fe2000000000e */
[----:B------:R-:W-:Y:S06]  /*4440*/  @!P1 EXIT ;  /* 0x000000000000994d */ /* 0x000fec0003800000 */
[----:B------:R-:W-:-:S05]  /*4450*/  F2FP.BF16.F32.PACK_AB R14, RZ, R14 ;  /* 0x0000000eff0e723e */ /* 0x000fca00000010ff */
[----:B------:R-:W-:Y:S01]  /*4460*/  STG.E.U16 desc[UR12][R16.64+0xf2], R14 ;  /* 0x0000f20e10007986 */ /* 0x000fe2000c10150c */
[----:B------:R-:W-:Y:S05]  /*4470*/  EXIT ;  /* 0x000000000000794d */ /* 0x000fea0003800000 */
.L_x_22:
[----:B------:R-:W-:Y:S01]  /*4480*/  ISETP.GT.AND P3, PT, R2, 0x1, PT ;  /* 0x000000010200780c */ /* 0x000fe20003f64270 */
[----:B------:R-:W-:Y:S01]  /*4490*/  ULDC.64 UR4, c[0x0][0x5c8] ;  /* 0x0001720000047ab9 */ /* 0x000fe20000000a00 */
[-C--:B------:R-:W-:Y:S01]  /*44a0*/  FMUL R24, R24, R0.reuse ;  /* 0x0000000018187220 */ /* 0x080fe20000400000 */
[-C--:B------:R-:W-:Y:S01]  /*44b0*/  FMUL R25, R25, R0.reuse ;  /* 0x0000000019197220 */ /* 0x080fe20000400000 */
[----:B------:R-:W-:Y:S01]  /*44c0*/  ISETP.GT.AND P4, PT, R10, RZ, P3 ;  /* 0x000000ff0a00720c */ /* 0x000fe20001f84270 */
[-C--:B------:R-:W-:Y:S01]  /*44d0*/  FMUL R26, R26, R0.reuse ;  /* 0x000000001a1a7220 */ /* 0x080fe20000400000 */
[----:B------:R-:W-:Y:S01]  /*44e0*/  LEA R4, P1, R12, UR4, 0x1 ;  /* 0x000000040c047c11 */ /* 0x000fe2000f8208ff */
[----:B------:R-:W-:Y:S01]  /*44f0*/  FMUL R27, R27, R0 ;  /* 0x000000001b1b7220 */ /* 0x000fe20000400000 */
[----:B------:R-:W-:Y:S01]  /*4500*/  F2FP.BF16.F32.PACK_AB R24, RZ, R24 ;  /* 0x00000018ff18723e */ /* 0x000fe200000010ff */
[-C--:B------:R-:W-:Y:S01]  /*4510*/  FMUL R28, R28, R0.reuse ;  /* 0x000000001c1c7220 */ /* 0x080fe20000400000 */
[----:B------:R-:W-:Y:S01]  /*4520*/  LEA.HI.X R5, R12, UR5, R7, 0x1, P1 ;  /* 0x000000050c057c11 */ /* 0x000fe200088f0c07 */
[-C--:B------:R-:W-:Y:S01]  /*4530*/  FMUL R29, R29, R0.reuse ;  /* 0x000000001d1d7220 */ /* 0x080fe20000400000 */
[----:B------:R-:W-:Y:S01]  /*4540*/  F2FP.BF16.F32.PACK_AB R25, RZ, R25 ;  /* 0x00000019ff19723e */ /* 0x000fe200000010ff */
[-C--:B------:R-:W-:Y:S01]  /*4550*/  FMUL R30, R30, R0.reuse ;  /* 0x000000001e1e7220 */ /* 0x080fe20000400000 */
[----:B------:R-:W-:Y:S01]  /*4560*/  ISETP.GT.AND P3, PT, R10, 0x8, P3 ;  /* 0x000000080a00780c */ /* 0x000fe20001f64270 */
[----:B------:R-:W-:Y:S01]  /*4570*/  @P2 STG.E.U16 desc[UR12][R4.64], R24 ;  /* 0x0000001804002986 */ /* 0x000fe2000c10150c */
[----:B------:R-:W-:Y:S01]  /*4580*/  SHF.L.U64.HI R11, R16, 0x1, R11 ;  /* 0x00000001100b7819 */ /* 0x000fe2000001020b */
[----:B------:R-:W-:Y:S01]  /*4590*/  FMUL R31, R31, R0 ;  /* 0x000000001f1f7220 */ /* 0x000fe20000400000 */
[----:B------:R-:W-:Y:S01]  /*45a0*/  ISETP.GT.AND P2, PT, R10, 0x8, P0 ;  /* 0x000000080a00780c */ /* 0x000fe20000744270 */
[----:B------:R-:W-:Y:S01]  /*45b0*/  @P4 STG.E.U16 desc[UR12][R4.64+0x2], R25 ;  /* 0x0000021904004986 */ /* 0x000fe2000c10150c */
[----:B------:R-:W-:Y:S01]  /*45c0*/  LEA R16, P4, R16, R4, 0x1 ;  /* 0x0000000410107211 */ /* 0x000fe200078808ff */
[-C--:B------:R-:W-:Y:S01]  /*45d0*/  FMUL R32, R32, R0.reuse ;  /* 0x0000000020207220 */ /* 0x080fe20000400000 */
[C---:B------:R-:W-:Y:S01]  /*45e0*/  ISETP.GT.AND P1, PT, R2.reuse, 0x8, PT ;  /* 0x000000080200780c */ /* 0x040fe20003f24270 */
[-C--:B------:R-:W-:Y:S01]  /*45f0*/  FMUL R33, R33, R0.reuse ;  /* 0x0000000021217220 */ /* 0x080fe20000400000 */
[----:B------:R-:W-:Y:S01]  /*4600*/  ISETP.GT.AND P0, PT, R2, 0x9, PT ;  /* 0x000000090200780c */ /* 0x000fe20003f04270 */
[----:B------:R-:W-:Y:S01]  /*4610*/  IMAD.X R17, R11, 0x1, R5, P4 ;  /* 0x000000010b117824 */ /* 0x000fe200020e0605 */
[C---:B------:R-:W-:Y:S01]  /*4620*/  ISETP.GT.AND P5, PT, R10.reuse, RZ, P1 ;  /* 0x000000ff0a00720c */ /* 0x040fe20000fa4270 */
[--C-:B------:R-:W-:Y:S01]  /*4630*/  @P3 IMAD.MOV.U32 R6, RZ, RZ, R16.reuse ;  /* 0x000000ffff063224 */ /* 0x100fe200078e0010 */
[C---:B------:R-:W-:Y:S01]  /*4640*/  ISETP.GT.AND P4, PT, R10.reuse, RZ, P0 ;  /* 0x000000ff0a00720c */ /* 0x040fe20000784270 */
[--C-:B------:R-:W-:Y:S01]  /*4650*/  @P3 IMAD.MOV.U32 R7, RZ, RZ, R17.reuse ;  /* 0x000000ffff073224 */ /* 0x100fe200078e0011 */
[----:B------:R-:W-:Y:S01]  /*4660*/  ISETP.GT.AND P1, PT, R10, 0x8, P1 ;  /* 0x000000080a00780c */ /* 0x000fe20000f24270 */
[----:B------:R-:W-:Y:S01]  /*4670*/  FMUL R34, R34, R0 ;  /* 0x0000000022227220 */ /* 0x000fe20000400000 */
[----:B------:R-:W-:Y:S01]  /*4680*/  F2FP.BF16.F32.PACK_AB R26, RZ, R26 ;  /* 0x0000001aff1a723e */ /* 0x000fe200000010ff */
[-C--:B------:R-:W-:Y:S01]  /*4690*/  FMUL R35, R35, R0.reuse ;  /* 0x0000000023237220 */ /* 0x080fe20000400000 */
[----:B------:R-:W-:Y:S01]  /*46a0*/  F2FP.BF16.F32.PACK_AB R27, RZ, R27 ;  /* 0x0000001bff1b723e */ /* 0x000fe200000010ff */
[----:B------:R-:W-:Y:S01]  /*46b0*/  FMUL R36, R36, R0 ;  /* 0x0000000024247220 */ /* 0x000fe20000400000 */
[----:B------:R-:W-:Y:S01]  /*46c0*/  F2FP.BF16.F32.PACK_AB R28, RZ, R28 ;  /* 0x0000001cff1c723e */ /* 0x000fe200000010ff */
[----:B------:R-:W-:Y:S01]  /*46d0*/  @P2 STG.E.U16 desc[UR12][R16.64], R26 ;  /* 0x0000001a10002986 */ /* 0x000fe2000c10150c */
[----:B------:R-:W-:Y:S01]  /*46e0*/  F2FP.BF16.F32.PACK_AB R29, RZ, R29 ;  /* 0x0000001dff1d723e */ /* 0x000fe200000010ff */
[-C--:B------:R-:W-:Y:S01]  /*46f0*/  FMUL R37, R37, R0.reuse ;  /* 0x0000000025257220 */ /* 0x080fe20000400000 */
[----:B------:R-:W-:Y:S01]  /*4700*/  ISETP.GT.AND P2, PT, R10, 0x8, P0 ;  /* 0x000000080a00780c */ /* 0x000fe20000744270 */
[----:B------:R0:W-:Y:S01]  /*4710*/  @P3 STG.E.U16 desc[UR12][R6.64+0x2], R27 ;  /* 0x0000021b06003986 */ /* 0x0001e2000c10150c */
[----:B------:R-:W-:Y:S01]  /*4720*/  ISETP.GT.AND P3, PT, R2, 0x10, PT ;  /* 0x000000100200780c */ /* 0x000fe20003f64270 */
[----:B------:R-:W-:Y:S01]  /*4730*/  FMUL R38, R38, R0 ;  /* 0x0000000026267220 */ /* 0x000fe20000400000 */
[----:B------:R-:W-:Y:S01]  /*4740*/  F2FP.BF16.F32.PACK_AB R30, RZ, R30 ;  /* 0x0000001eff1e723e */ /* 0x000fe200000010ff */
[----:B------:R-:W-:Y:S01]  /*4750*/  @P5 STG.E.U16 desc[UR12][R4.64+0x10], R28 ;  /* 0x0000101c04005986 */ /* 0x000fe2000c10150c */
[----:B------:R-:W-:Y:S01]  /*4760*/  ISETP.GT.AND P0, PT, R2, 0x11, PT ;  /* 0x000000110200780c */ /* 0x000fe20003f04270 */
[-C--:B------:R-:W-:Y:S01]  /*4770*/  FMUL R39, R39, R0.reuse ;  /* 0x0000000027277220 */ /* 0x080fe20000400000 */
[----:B------:R-:W-:Y:S01]  /*4780*/  F2FP.BF16.F32.PACK_AB R31, RZ, R31 ;  /* 0x0000001fff1f723e */ /* 0x000fe200000010ff */
[----:B------:R-:W-:Y:S01]  /*4790*/  @P4 STG.E.U16 desc[UR12][R4.64+0x12], R29 ;  /* 0x0000121d04004986 */ /* 0x000fe2000c10150c */
[----:B------:R-:W-:Y:S01]  /*47a0*/  ISETP.GT.AND P4, PT, R10, RZ, P3 ;  /* 0x000000ff0a00720c */ /* 0x000fe20001f84270 */
[----:B------:R-:W-:Y:S01]  /*47b0*/  FMUL R40, R40, R0 ;  /* 0x0000000028287220 */ /* 0x000fe20000400000 */
[C---:B------:R-:W-:Y:S01]  /*47c0*/  ISETP.GT.AND P3, PT, R10.reuse, 0x8, P3 ;  /* 0x000000080a00780c */ /* 0x040fe20001f64270 */
[--C-:B0-----:R-:W-:Y:S01]  /*47d0*/  @P1 IMAD.MOV.U32 R6, RZ, RZ, R16.reuse ;  /* 0x000000ffff061224 */ /* 0x101fe200078e0010 */
[----:B------:R-:W-:Y:S01]  /*47e0*/  ISETP.GT.AND P5, PT, R10, RZ, P0 ;  /* 0x000000ff0a00720c */ /* 0x000fe200007a4270 */
[--C-:B------:R-:W-:Y:S01]  /*47f0*/  @P1 IMAD.MOV.U32 R7, RZ, RZ, R17.reuse ;  /* 0x000000ffff071224 */ /* 0x100fe200078e0011 */
[----:B------:R-:W-:Y:S01]  /*4800*/  F2FP.BF16.F32.PACK_AB R32, RZ, R32 ;  /* 0x00000020ff20723e */ /* 0x000fe200000010ff */
[-C--:B------:R-:W-:Y:S01]  /*4810*/  FMUL R41, R41, R0.reuse ;  /* 0x0000000029297220 */ /* 0x080fe20000400000 */
[----:B------:R-:W-:Y:S01]  /*4820*/  F2FP.BF16.F32.PACK_AB R33, RZ, R33 ;  /* 0x00000021ff21723e */ /* 0x000fe200000010ff */
[-C--:B------:R-:W-:Y:S01]  /*4830*/  FMUL R42, R42, R0.reuse ;  /* 0x000000002a2a7220 */ /* 0x080fe20000400000 */
[----:B------:R0:W-:Y:S01]  /*4840*/  @P1 STG.E.U16 desc[UR12][R6.64+0x10], R30 ;  /* 0x0000101e06001986 */ /* 0x0001e2000c10150c */
[----:B------:R-:W-:Y:S01]  /*4850*/  ISETP.GT.AND P1, PT, R10, 0x8, P0 ;  /* 0x000000080a00780c */ /* 0x000fe20000724270 */
[----:B------:R-:W-:Y:S01]  /*4860*/  FMUL R43, R43, R0 ;  /* 0x000000002b2b7220 */ /* 0x000fe20000400000 */
[----:B------:R-:W-:Y:S01]  /*4870*/  F2FP.BF16.F32.PACK_AB R34, RZ, R34 ;  /* 0x00000022ff22723e */ /* 0x000fe200000010ff */
[-C--:B------:R-:W-:Y:S01]  /*4880*/  FMUL R44, R44, R0.reuse ;  /* 0x000000002c2c7220 */ /* 0x080fe20000400000 */
[----:B------:R-:W-:Y:S01]  /*4890*/  F2FP.BF16.F32.PACK_AB R35, RZ, R35 ;  /* 0x00000023ff23723e */ /* 0x000fe200000010ff */
[-C--:B------:R-:W-:Y:S01]  /*48a0*/  FMUL R45, R45, R0.reuse ;  /* 0x000000002d2d7220 */ /* 0x080fe20000400000 */
[----:B------:R-:W-:Y:S01]  /*48b0*/  ISETP.GT.AND P0, PT, R2, 0x19, PT ;  /* 0x000000190200780c */ /* 0x000fe20003f04270 */
[----:B------:R-:W-:Y:S01]  /*48c0*/  FMUL R46, R46, R0 ;  /* 0x000000002e2e7220 */ /* 0x000fe20000400000 */
[----:B------:R-:W-:Y:S01]  /*48d0*/  F2FP.BF16.F32.PACK_AB R36, RZ, R36 ;  /* 0x00000024ff24723e */ /* 0x000fe200000010ff */
[----:B------:R-:W-:Y:S01]  /*48e0*/  FMUL R47, R47, R0 ;  /* 0x000000002f2f7220 */ /* 0x000fe20000400000 */
[----:B------:R-:W-:Y:S01]  /*48f0*/  F2FP.BF16.F32.PACK_AB R37, RZ, R37 ;  /* 0x00000025ff25723e */ /* 0x000fe200000010ff */
[--C-:B0-----:R-:W-:Y:S01]  /*4900*/  @P2 IMAD.MOV.U32 R6, RZ, RZ, R16.reuse ;  /* 0x000000ffff062224 */ /* 0x101fe200078e0010 */
[----:B------:R-:W-:Y:S01]  /*4910*/  F2FP.BF16.F32.PACK_AB R38, RZ, R38 ;  /* 0x00000026ff26723e */ /* 0x000fe200000010ff */
[--C-:B------:R-:W-:Y:S01]  /*4920*/  @P2 IMAD.MOV.U32 R7, RZ, RZ, R17.reuse ;  /* 0x000000ffff072224 */ /* 0x100fe200078e0011 */
[----:B------:R-:W-:Y:S01]  /*4930*/  F2FP.BF16.F32.PACK_AB R39, RZ, R39 ;  /* 0x00000027ff27723e */ /* 0x000fe200000010ff */
[----:B------:R-:W-:Y:S01]  /*4940*/  FMUL R48, R48, R0 ;  /* 0x0000000030307220 */ /* 0x000fe20000400000 */
[----:B------:R-:W-:Y:S01]  /*4950*/  F2FP.BF16.F32.PACK_AB R40, RZ, R40 ;  /* 0x00000028ff28723e */ /* 0x000fe200000010ff */
[-C--:B------:R-:W-:Y:S01]  /*4960*/  FMUL R49, R49, R0.reuse ;  /* 0x0000000031317220 */ /* 0x080fe20000400000 */
[----:B------:R0:W-:Y:S01]  /*4970*/  @P2 STG.E.U16 desc[UR12][R6.64+0x12], R31 ;  /* 0x0000121f06002986 */ /* 0x0001e2000c10150c */
[----:B------:R-:W-:Y:S01]  /*4980*/  ISETP.GT.AND P2, PT, R2, 0x18, PT ;  /* 0x000000180200780c */ /* 0x000fe20003f44270 */
[-C--:B------:R-:W-:Y:S01]  /*4990*/  FMUL R50, R50, R0.reuse ;  /* 0x0000000032327220 */ /* 0x080fe20000400000 */
[----:B------:R-:W-:Y:S01]  /*49a0*/  F2FP.BF16.F32.PACK_AB R41, RZ, R41 ;  /* 0x00000029ff29723e */ /* 0x000fe200000010ff */
[----:B------:R-:W-:Y:S01]  /*49b0*/  @P4 STG.E.U16 desc[UR12][R4.64+0x20], R32 ;  /* 0x0000202004004986 */ /* 0x000fe2000c10150c */
[C---:B------:R-:W-:Y:S01]  /*49c0*/  ISETP.GT.AND P4, PT, R10.reuse, RZ, P2 ;  /* 0x000000ff0a00720c */ /* 0x040fe20001784270 */
[-C--:B------:R-:W-:Y:S01]  /*49d0*/  FMUL R51, R51, R0.reuse ;  /* 0x0000000033337220 */ /* 0x080fe20000400000 */
[C---:B------:R-:W-:Y:S01]  /*49e0*/  ISETP.GT.AND P2, PT, R10.reuse, 0x8, P2 ;  /* 0x000000080a00780c */ /* 0x040fe20001744270 */
[----:B------:R-:W-:Y:S01]  /*49f0*/  @P5 STG.E.U16 desc[UR12][R4.64+0x22], R33 ;  /* 0x0000222104005986 */ /* 0x000fe2000c10150c */
[----:B------:R-:W-:Y:S01]  /*4a00*/  ISETP.GT.AND P5, PT, R10, RZ, P0 ;  /* 0x000000ff0a00720c */ /* 0x000fe200007a4270 */
[----:B------:R-:W-:Y:S01]  /*4a10*/  FMUL R52, R52, R0 ;  /* 0x0000000034347220 */ /* 0x000fe20000400000 */
[----:B------:R-:W-:Y:S01]  /*4a20*/  F2FP.BF16.F32.PACK_AB R42, RZ, R42 ;  /* 0x0000002aff2a723e */ /* 0x000fe200000010ff */
[--C-:B0-----:R-:W-:Y:S01]  /*4a30*/  @P3 IMAD.MOV.U32 R6, RZ, RZ, R16.reuse ;  /* 0x000000ffff063224 */ /* 0x101fe200078e0010 */
[----:B------:R-:W-:Y:S01]  /*4a40*/  F2FP.BF16.F32.PACK_AB R43, RZ, R43 ;  /* 0x0000002bff2b723e */ /* 0x000fe200000010ff */
[--C-:B------:R-:W-:Y:S01]  /*4a50*/  @P3 IMAD.MOV.U32 R7, RZ, RZ, R17.reuse ;  /* 0x000000ffff073224 */ /* 0x100fe200078e0011 */
[----:B------:R-:W-:Y:S01]  /*4a60*/  F2FP.BF16.F32.PACK_AB R44, RZ, R44 ;  /* 0x0000002cff2c723e */ /* 0x000fe200000010ff */
[-C--:B------:R-:W-:Y:S01]  /*4a70*/  FMUL R53, R53, R0.reuse ;  /* 0x0000000035357220 */ /* 0x080fe20000400000 */
[----:B------:R-:W-:Y:S01]  /*4a80*/  F2FP.BF16.F32.PACK_AB R45, RZ, R45 ;  /* 0x0000002dff2d723e */ /* 0x000fe200000010ff */
[-C--:B------:R-:W-:Y:S01]  /*4a90*/  FMUL R54, R54, R0.reuse ;  /* 0x0000000036367220 */ /* 0x080fe20000400000 */
[----:B------:R0:W-:Y:S01]  /*4aa0*/  @P3 STG.E.U16 desc[UR12][R6.64+0x20], R34 ;  /* 0x0000202206003986 */ /* 0x0001e2000c10150c */
[----:B------:R-:W-:Y:S01]  /*4ab0*/  ISETP.GT.AND P3, PT, R2, 0x20, PT ;  /* 0x000000200200780c */ /* 0x000fe20003f64270 */
[----:B------:R-:W-:Y:S01]  /*4ac0*/  FMUL R55, R55, R0 ;  /* 0x0000000037377220 */ /* 0x000fe20000400000 */
[----:B------:R-:W-:Y:S01]  /*4ad0*/  F2FP.BF16.F32.PACK_AB R46, RZ, R46 ;  /* 0x0000002eff2e723e */ /* 0x000fe200000010ff */
[-C--:B------:R-:W-:Y:S01]  /*4ae0*/  FMUL R56, R56, R0.reuse ;  /* 0x0000000038387220 */ /* 0x080fe20000400000 */
[----:B------:R-:W-:Y:S01]  /*4af0*/  F2FP.BF16.F32.PACK_AB R47, RZ, R47 ;  /* 0x0000002fff2f723e */ /* 0x000fe200000010ff */
[----:B------:R-:W-:Y:S01]  /*4b00*/  FMUL R57, R57, R0 ;  /* 0x0000000039397220 */ /* 0x000fe20000400000 */
[----:B------:R-:W-:Y:S01]  /*4b10*/  F2FP.BF16.F32.PACK_AB R48, RZ, R48 ;  /* 0x00000030ff30723e */ /* 0x000fe200000010ff */
[-C--:B------:R-:W-:Y:S01]  /*4b20*/  FMUL R58, R58, R0.reuse ;  /* 0x000000003a3a7220 */ /* 0x080fe20000400000 */
[----:B------:R-:W-:Y:S01]  /*4b30*/  F2FP.BF16.F32.PACK_AB R49, RZ, R49 ;  /* 0x00000031ff31723e */ /* 0x000fe200000010ff */
        /* <DEDUP_REMOVED lines=10> */
[----:B------:R-:W-:Y:S01]  /*4be0*/  ISETP.GT.AND P1, PT, R10, 0x8, P0 ;  /* 0x000000080a00780c */ /* 0x000fe20000724270 */
[-C--:B------:R-:W-:Y:S01]  /*4bf0*/  FMUL R62, R62, R0.reuse ;  /* 0x000000003e3e7220 */ /* 0x080fe20000400000 */
[----:B------:R-:W-:Y:S01]  /*4c00*/  ISETP.GT.AND P0, PT, R2, 0x21, PT ;  /* 0x000000210200780c */ /* 0x000fe20003f04270 */
        /* <DEDUP_REMOVED lines=65> */
[----:B0-----:R-:W-:Y:S01]  /*5020*/  @P1 IMAD.MOV.U32 R6, RZ, RZ, R16 ;  /* 0x000000ffff061224 */ /* 0x001fe200078e0010 */
[----:B------:R-:W-:Y:S01]  /*5030*/  F2FP.BF16.F32.PACK_AB R75, RZ, R75 ;  /* 0x0000004bff4b723e */ /* 0x000fe200000010ff */
[----:B------:R-:W-:Y:S01]  /*5040*/  @P1 IMAD.MOV.U32 R7, RZ, RZ, R17 ;  /* 0x000000ffff071224 */ /* 0x000fe200078e0011 */
        /* <DEDUP_REMOVED lines=10> */
[----:B------:R-:W-:Y:S01]  /*50f0*/  FMUL R0, R87, R0 ;  /* 0x0000000057007220 */ /* 0x000fe20000400000 */
[C---:B------:R-:W-:Y:S01]  /*5100*/  ISETP.GT.AND P3, PT, R10.reuse, 0x8, P3 ;  /* 0x000000080a00780c */ /* 0x040fe20001f64270 */
[----:B------:R-:W-:Y:S01]  /*5110*/  @P5 STG.E.U16 desc[UR12][R4.64+0x52], R45 ;  /* 0x0000522d04005986 */ /* 0x000fe2000c10150c */
[----:B------:R-:W-:-:S02]  /*5120*/  ISETP.GT.AND P5, PT, R10, RZ, P0 ;  /* 0x000000ff0a00720c */ /* 0x000fc400007a4270 */
[----:B------:R-:W-:Y:S01]  /*5130*/  F2FP.BF16.F32.PACK_AB R78, RZ, R78 ;  /* 0x0000004eff4e723e */ /* 0x000fe200000010ff */
[----:B0-----:R-:W-:Y:S01]  /*5140*/  @P2 IMAD.MOV.U32 R6, RZ, RZ, R16 ;  /* 0x000000ffff062224 */ /* 0x001fe200078e0010 */
[----:B------:R-:W-:Y:S01]  /*5150*/  F2FP.BF16.F32.PACK_AB R79, RZ, R79 ;  /* 0x0000004fff4f723e */ /* 0x000fe200000010ff */
[----:B------:R-:W-:Y:S01]  /*5160*/  @P2 IMAD.MOV.U32 R7, RZ, RZ, R17 ;  /* 0x000000ffff072224 */ /* 0x000fe200078e0011 */
[----:B------:R-:W-:Y:S02]  /*5170*/  F2FP.BF16.F32.PACK_AB R80, RZ, R80 ;  /* 0x00000050ff50723e */ /* 0x000fe400000010ff */
[----:B------:R-:W-:Y:S02]  /*5180*/  F2FP.BF16.F32.PACK_AB R81, RZ, R81 ;  /* 0x00000051ff51723e */ /* 0x000fe400000010ff */
[----:B------:R0:W-:Y:S01]  /*5190*/  @P2 STG.E.U16 desc[UR12][R6.64+0x50], R46 ;  /* 0x0000502e06002986 */ /* 0x0001e2000c10150c */
[----:B------:R-:W-:Y:S02]  /*51a0*/  ISETP.GT.AND P2, PT, R2, 0x38, PT ;  /* 0x000000380200780c */ /* 0x000fe40003f44270 */
[----:B------:R-:W-:-:S02]  /*51b0*/  F2FP.BF16.F32.PACK_AB R82, RZ, R82 ;  /* 0x00000052ff52723e */ /* 0x000fc400000010ff */
[----:B------:R-:W-:Y:S02]  /*51c0*/  F2FP.BF16.F32.PACK_AB R83, RZ, R83 ;  /* 0x00000053ff53723e */ /* 0x000fe400000010ff */
[----:B------:R-:W-:Y:S02]  /*51d0*/  F2FP.BF16.F32.PACK_AB R84, RZ, R84 ;  /* 0x00000054ff54723e */ /* 0x000fe400000010ff */
[----:B------:R-:W-:Y:S02]  /*51e0*/  F2FP.BF16.F32.PACK_AB R85, RZ, R85 ;  /* 0x00000055ff55723e */ /* 0x000fe400000010ff */
[----:B------:R-:W-:Y:S01]  /*51f0*/  F2FP.BF16.F32.PACK_AB R86, RZ, R86 ;  /* 0x00000056ff56723e */ /* 0x000fe200000010ff */
[----:B0-----:R-:W-:Y:S02]  /*5200*/  @P1 IMAD.MOV.U32 R6, RZ, RZ, R16 ;  /* 0x000000ffff061224 */ /* 0x001fe400078e0010 */
[----:B------:R-:W-:-:S05]  /*5210*/  @P1 IMAD.MOV.U32 R7, RZ, RZ, R17 ;  /* 0x000000ffff071224 */ /* 0x000fca00078e0011 */
[----:B------:R0:W-:Y:S01]  /*5220*/  @P1 STG.E.U16 desc[UR12][R6.64+0x52], R47 ;  /* 0x0000522f06001986 */ /* 0x0001e2000c10150c */
[----:B------:R-:W-:Y:S02]  /*5230*/  ISETP.GT.AND P1, PT, R10, 0x8, P0 ;  /* 0x000000080a00780c */ /* 0x000fe40000724270 */
[----:B------:R-:W-:Y:S01]  /*5240*/  ISETP.GT.AND P0, PT, R2, 0x39, PT ;  /* 0x000000390200780c */ /* 0x000fe20003f04270 */
[----:B------:R-:W-:Y:S01]  /*5250*/  @P4 STG.E.U16 desc[UR12][R4.64+0x60], R48 ;  /* 0x0000603004004986 */ /* 0x000fe2000c10150c */
[C---:B------:R-:W-:Y:S02]  /*5260*/  ISETP.GT.AND P4, PT, R10.reuse, RZ, P2 ;  /* 0x000000ff0a00720c */ /* 0x040fe40001784270 */
[C---:B------:R-:W-:Y:S01]  /*5270*/  ISETP.GT.AND P2, PT, R10.reuse, 0x8, P2 ;  /* 0x000000080a00780c */ /* 0x040fe20001744270 */
[----:B------:R-:W-:Y:S01]  /*5280*/  @P5 STG.E.U16 desc[UR12][R4.64+0x62], R49 ;  /* 0x0000623104005986 */ /* 0x000fe2000c10150c */
[----:B------:R-:W-:Y:S01]  /*5290*/  ISETP.GT.AND P5, PT, R10, RZ, P0 ;  /* 0x000000ff0a00720c */ /* 0x000fe200007a4270 */
[----:B0-----:R-:W-:-:S02]  /*52a0*/  @P3 IMAD.MOV.U32 R6, RZ, RZ, R16 ;  /* 0x000000ffff063224 */ /* 0x001fc400078e0010 */
[----:B------:R-:W-:-:S05]  /*52b0*/  @P3 IMAD.MOV.U32 R7, RZ, RZ, R17 ;  /* 0x000000ffff073224 */ /* 0x000fca00078e0011 */
[----:B------:R0:W-:Y:S01]  /*52c0*/  @P3 STG.E.U16 desc[UR12][R6.64+0x60], R50 ;  /* 0x0000603206003986 */ /* 0x0001e2000c10150c */
[----:B------:R-:W-:Y:S01]  /*52d0*/  ISETP.GT.AND P3, PT, R2, 0x40, PT ;  /* 0x000000400200780c */ /* 0x000fe20003f64270 */
        /* <DEDUP_REMOVED lines=37> */
[C---:B------:R-:W-:Y:S02]  /*5530*/  ISETP.GT.AND P5, PT, R10.reuse, RZ, P0 ;  /* 0x000000ff0a00720c */ /* 0x040fe400007a4270 */
[----:B------:R-:W-:Y:S01]  /*5540*/  ISETP.GT.AND P0, PT, R10, 0x8, P0 ;  /* 0x000000080a00780c */ /* 0x000fe20000704270 */
[----:B0-----:R-:W-:-:S02]  /*5550*/  @P2 IMAD.MOV.U32 R6, RZ, RZ, R16 ;  /* 0x000000ffff062224 */ /* 0x001fc400078e0010 */
[----:B------:R-:W-:-:S05]  /*5560*/  @P2 IMAD.MOV.U32 R7, RZ, RZ, R17 ;  /* 0x000000ffff072224 */ /* 0x000fca00078e0011 */
[----:B------:R0:W-:Y:S01]  /*5570*/  @P2 STG.E.U16 desc[UR12][R6.64+0x90], R62 ;  /* 0x0000903e06002986 */ /* 0x0001e2000c10150c */
[----:B------:R-:W-:Y:S01]  /*5580*/  ISETP.GT.AND P2, PT, R2, 0x59, PT ;  /* 0x000000590200780c */ /* 0x000fe20003f44270 */
[----:B0-----:R-:W-:Y:S02]  /*5590*/  @P1 IMAD.MOV.U32 R6, RZ, RZ, R16 ;  /* 0x000000ffff061224 */ /* 0x001fe400078e0010 */
[----:B------:R-:W-:-:S05]  /*55a0*/  @P1 IMAD.MOV.U32 R7, RZ, RZ, R17 ;  /* 0x000000ffff071224 */ /* 0x000fca00078e0011 */
[----:B------:R0:W-:Y:S01]  /*55b0*/  @P1 STG.E.U16 desc[UR12][R6.64+0x92], R63 ;  /* 0x0000923f06001986 */ /* 0x0001e2000c10150c */
[----:B------:R-:W-:-:S03]  /*55c0*/  ISETP.GT.AND P1, PT, R2, 0x58, PT ;  /* 0x000000580200780c */ /* 0x000fc60003f24270 */
[----:B------:R-:W-:Y:S01]  /*55d0*/  @P4 STG.E.U16 desc[UR12][R4.64+0xa0], R64 ;  /* 0x0000a04004004986 */ /* 0x000fe2000c10150c */
[C---:B------:R-:W-:Y:S02]  /*55e0*/  ISETP.GT.AND P4, PT, R10.reuse, RZ, P1 ;  /* 0x000000ff0a00720c */ /* 0x040fe40000f84270 */
[C---:B------:R-:W-:Y:S01]  /*55f0*/  ISETP.GT.AND P1, PT, R10.reuse, 0x8, P1 ;  /* 0x000000080a00780c */ /* 0x040fe20000f24270 */
[----:B------:R-:W-:Y:S01]  /*5600*/  @P5 STG.E.U16 desc[UR12][R4.64+0xa2], R65 ;  /* 0x0000a24104005986 */ /* 0x000fe2000c10150c */
[C---:B------:R-:W-:Y:S02]  /*5610*/  ISETP.GT.AND P5, PT, R10.reuse, RZ, P2 ;  /* 0x000000ff0a00720c */ /* 0x040fe400017a4270 */
[----:B------:R-:W-:Y:S01]  /*5620*/  ISETP.GT.AND P2, PT, R10, 0x8, P2 ;  /* 0x000000080a00780c */ /* 0x000fe20001744270 */
[----:B0-----:R-:W-:Y:S02]  /*5630*/  @P3 IMAD.MOV.U32 R6, RZ, RZ, R16 ;  /* 0x000000ffff063224 */ /* 0x001fe400078e0010 */
        /* <DEDUP_REMOVED lines=15> */
[----:B------:R0:W-:Y:S02]  /*5730*/  @P1 STG.E.U16 desc[UR12][R6.64+0xb0], R70 ;  /* 0x0000b04606001986 */ /* 0x0001e4000c10150c */
[----:B0-----:R-:W-:Y:S02]  /*5740*/  @P2 IMAD.MOV.U32 R6, RZ, RZ, R16 ;  /* 0x000000ffff062224 */ /* 0x001fe400078e0010 */
[----:B------:R-:W-:-:S05]  /*5750*/  @P2 IMAD.MOV.U32 R7, RZ, RZ, R17 ;  /* 0x000000ffff072224 */ /* 0x000fca00078e0011 */
[----:B------:R0:W-:Y:S01]  /*5760*/  @P2 STG.E.U16 desc[UR12][R6.64+0xb2], R71 ;  /* 0x0000b24706002986 */ /* 0x0001e2000c10150c */
[----:B------:R-:W-:-:S03]  /*5770*/  ISETP.GT.AND P2, PT, R2, 0x71, PT ;  /* 0x000000710200780c */ /* 0x000fc60003f44270 */
[----:B------:R-:W-:Y:S01]  /*5780*/  @P4 STG.E.U16 desc[UR12][R4.64+0xc0], R72 ;  /* 0x0000c04804004986 */ /* 0x000fe2000c10150c */
[----:B------:R-:W-:-:S03]  /*5790*/  ISETP.GT.AND P4, PT, R2, 0x68, PT ;  /* 0x000000680200780c */ /* 0x000fc60003f84270 */
[----:B------:R-:W-:Y:S01]  /*57a0*/  @P5 STG.E.U16 desc[UR12][R4.64+0xc2], R73 ;  /* 0x0000c24904005986 */ /* 0x000fe2000c10150c */
[----:B------:R-:W-:Y:S02]  /*57b0*/  ISETP.GT.AND P5, PT, R2, 0x69, PT ;  /* 0x000000690200780c */ /* 0x000fe40003fa4270 */
[C---:B------:R-:W-:Y:S01]  /*57c0*/  ISETP.GT.AND P1, PT, R10.reuse, RZ, P4 ;  /* 0x000000ff0a00720c */ /* 0x040fe20002724270 */
[----:B0-----:R-:W-:Y:S01]  /*57d0*/  @P3 IMAD.MOV.U32 R6, RZ, RZ, R16 ;  /* 0x000000ffff063224 */ /* 0x001fe200078e0010 */
[C---:B------:R-:W-:Y:S01]  /*57e0*/  ISETP.GT.AND P6, PT, R10.reuse, RZ, P5 ;  /* 0x000000ff0a00720c */ /* 0x040fe20002fc4270 */
[----:B------:R-:W-:Y:S01]  /*57f0*/  @P3 IMAD.MOV.U32 R7, RZ, RZ, R17 ;  /* 0x000000ffff073224 */ /* 0x000fe200078e0011 */
[----:B------:R-:W-:-:S04]  /*5800*/  ISETP.GT.AND P4, PT, R10, 0x8, P4 ;  /* 0x000000080a00780c */ /* 0x000fc80002784270 */
[----:B------:R0:W-:Y:S01]  /*5810*/  @P3 STG.E.U16 desc[UR12][R6.64+0xc0], R74 ;  /* 0x0000c04a06003986 */ /* 0x0001e2000c10150c */
[----:B------:R-:W-:-:S06]  /*5820*/  ISETP.GT.AND P3, PT, R2, 0x70, PT ;  /* 0x000000700200780c */ /* 0x000fcc0003f64270 */
[----:B------:R-:W-:Y:S02]  /*5830*/  @P6 IMAD.MOV.U32 R3, RZ, RZ, R5 ;  /* 0x000000ffff036224 */ /* 0x000fe400078e0005 */
[----:B0-----:R-:W-:Y:S02]  /*5840*/  @P0 IMAD.MOV.U32 R6, RZ, RZ, R16 ;  /* 0x000000ffff060224 */ /* 0x001fe400078e0010 */
[----:B------:R-:W-:-:S05]  /*5850*/  @P0 IMAD.MOV.U32 R7, RZ, RZ, R17 ;  /* 0x000000ffff070224 */ /* 0x000fca00078e0011 */
[----:B------:R-:W-:Y:S01]  /*5860*/  @P0 STG.E.U16 desc[UR12][R6.64+0xc2], R75 ;  /* 0x0000c24b06000986 */ /* 0x000fe2000c10150c */
[----:B------:R-:W-:-:S03]  /*5870*/  ISETP.GT.AND P0, PT, R2, 0x79, PT ;  /* 0x000000790200780c */ /* 0x000fc60003f04270 */
[----:B------:R-:W-:Y:S01]  /*5880*/  @P1 STG.E.U16 desc[UR12][R4.64+0xd0], R76 ;  /* 0x0000d04c04001986 */ /* 0x000fe2000c10150c */
[----:B------:R-:W-:Y:S01]  /*5890*/  ISETP.GT.AND P1, PT, R2, 0x78, PT ;  /* 0x000000780200780c */ /* 0x000fe20003f24270 */
[----:B------:R-:W-:-:S05]  /*58a0*/  @P6 IMAD.MOV.U32 R2, RZ, RZ, R4 ;  /* 0x000000ffff026224 */ /* 0x000fca00078e0004 */
[----:B------:R0:W-:Y:S01]  /*58b0*/  @P6 STG.E.U16 desc[UR12][R2.64+0xd2], R77 ;  /* 0x0000d24d02006986 */ /* 0x0001e2000c10150c */
[C---:B------:R-:W-:Y:S02]  /*58c0*/  ISETP.GT.AND P6, PT, R10.reuse, 0x8, P5 ;  /* 0x000000080a00780c */ /* 0x040fe40002fc4270 */
[C---:B------:R-:W-:Y:S02]  /*58d0*/  ISETP.GT.AND P5, PT, R10.reuse, RZ, P3 ;  /* 0x000000ff0a00720c */ /* 0x040fe40001fa4270 */
[----:B------:R-:W-:Y:S01]  /*58e0*/  ISETP.GT.AND P3, PT, R10, 0x8, P3 ;  /* 0x000000080a00780c */ /* 0x000fe20001f64270 */
[----:B0-----:R-:W-:Y:S02]  /*58f0*/  @P4 IMAD.MOV.U32 R2, RZ, RZ, R16 ;  /* 0x000000ffff024224 */ /* 0x001fe400078e0010 */
[----:B------:R-:W-:-:S05]  /*5900*/  @P4 IMAD.MOV.U32 R3, RZ, RZ, R17 ;  /* 0x000000ffff034224 */ /* 0x000fca00078e0011 */
[----:B------:R0:W-:Y:S01]  /*5910*/  @P4 STG.E.U16 desc[UR12][R2.64+0xd0], R78 ;  /* 0x0000d04e02004986 */ /* 0x0001e2000c10150c */
        /* <DEDUP_REMOVED lines=14> */
[----:B------:R0:W-:Y:S02]  /*5a00*/  @P4 STG.E.U16 desc[UR12][R2.64+0xe2], R81 ;  /* 0x0000e25102004986 */ /* 0x0001e4000c10150c */
        /* <DEDUP_REMOVED lines=8> */
[----:B------:R0:W-:Y:S04]  /*5a90*/  @P5 STG.E.U16 desc[UR12][R2.64+0xf0], R84 ;  /* 0x0000f05402005986 */ /* 0x0001e8000c10150c */
[----:B------:R1:W-:Y:S01]  /*5aa0*/  @P6 STG.E.U16 desc[UR12][R4.64+0xf2], R85 ;  /* 0x0000f25504006986 */ /* 0x0003e2000c10150c */
[----:B0-----:R-:W-:Y:S02]  /*5ab0*/  @P1 IMAD.MOV.U32 R2, RZ, RZ, R16 ;  /* 0x000000ffff021224 */ /* 0x001fe400078e0010 */
[----:B------:R-:W-:-:S05]  /*5ac0*/  @P1 IMAD.MOV.U32 R3, RZ, RZ, R17 ;  /* 0x000000ffff031224 */ /* 0x000fca00078e0011 */
[----:B------:R1:W-:Y:S01]  /*5ad0*/  @P1 STG.E.U16 desc[UR12][R2.64+0xf0], R86 ;  /* 0x0000f05602001986 */ /* 0x0003e2000c10150c */
[----:B------:R-:W-:Y:S05]  /*5ae0*/  @!P0 EXIT ;  /* 0x000000000000894d */ /* 0x000fea0003800000 */
[----:B------:R-:W-:-:S05]  /*5af0*/  F2FP.BF16.F32.PACK_AB R0, RZ, R0 ;  /* 0x00000000ff00723e */ /* 0x000fca00000010ff */
[----:B------:R-:W-:Y:S01]  /*5b00*/  STG.E.U16 desc[UR12][R16.64+0xf2], R0 ;  /* 0x0000f20010007986 */ /* 0x000fe2000c10150c */
[----:B------:R-:W-:Y:S05]  /*5b10*/  EXIT ;  /* 0x000000000000794d */ /* 0x000fea0003800000 */
.L_x_10:
[----:B------:R-:W-:-:S13]  /*5b20*/  ISETP.NE.AND P0, PT, R6, RZ, PT ;  /* 0x000000ff0600720c */ /* 0x000fda0003f05270 */
[----:B------:R-:W-:Y:S05]  /*5b30*/  @P0 EXIT ;  /* 0x000000000000094d */ /* 0x000fea0003800000 */
[----:B------:R-:W-:-:S13]  /*5b40*/  ELECT P0, URZ, PT ;  /* 0x00000000003f782f */ /* 0x000fda0003800000 */
[----:B------:R-:W-:Y:S05]  /*5b50*/  @!P0 BRA `(.L_x_147) ;  /* 0x0000000400c08947 */ /* 0x000fea0003800000 */
[----:B------:R-:W-:Y:S02]  /*5b60*/  ISETP.GE.AND P0, PT, R4, 0x1, PT ;  /* 0x000000010400780c */ /* 0x000fe40003f06270 */
[----:B---3-5:R-:W-:-:S04]  /*5b70*/  SHF.R.S32.HI R3, RZ, 0x1f, R8 ;  /* 0x0000001fff037819 */ /* 0x028fc80000011408 */
[----:B-1----:R-:W-:-:S07]  /*5b80*/  LEA.HI R0, R3, R8, RZ, 0x7 ;  /* 0x0000000803007211 */ /* 0x002fce00078f38ff */
[----:B------:R-:W-:Y:S05]  /*5b90*/  @!P0 BRA `(.L_x_147) ;  /* 0x0000000400b08947 */ /* 0x000fea0003800000 */
[----:B------:R-:W0:Y:S01]  /*5ba0*/  S2R R3, SR_CTAID.X ;  /* 0x0000000000037919 */ /* 0x000e220000002500 */
[----:B------:R-:W-:Y:S01]  /*5bb0*/  LOP3.LUT R7, R0, 0xffffff80, RZ, 0xc0, !PT ;  /* 0xffffff8000077812 */ /* 0x000fe200078ec0ff */
[----:B------:R-:W-:Y:S01]  /*5bc0*/  ULDC UR4, c[0x0][0x384] ;  /* 0x0000e10000047ab9 */ /* 0x000fe20000000800 */
[----:B------:R-:W-:Y:S01]  /*5bd0*/  LOP3.LUT P0, RZ, R8, 0x1f, RZ, 0xc0, !PT ;  /* 0x0000001f08ff7812 */ /* 0x000fe2000780c0ff */
[----:B------:R-:W1:Y:S01]  /*5be0*/  S2R R12, SR_CTAID.Y ;  /* 0x00000000000c7919 */ /* 0x000e620000002600 */
[----:B------:R-:W-:Y:S01]  /*5bf0*/  IMAD R0, R10, R11, RZ ;  /* 0x0000000b0a007224 */ /* 0x000fe200078e02ff */
[----:B------:R-:W-:Y:S01]  /*5c00*/  ULDC UR5, c[0x0][0x388] ;  /* 0x0000e20000057ab9 */ /* 0x000fe20000000800 */
[----:B------:R-:W-:Y:S01]  /*5c10*/  IMAD.IADD R7, R8, 0x1, -R7 ;  /* 0x0000000108077824 */ /* 0x000fe200078e0a07 */
[----:B------:R-:W-:Y:S01]  /*5c20*/  LOP3.LUT R20, R2, 0x2, RZ, 0xfc, !PT ;  /* 0x0000000202147812 */ /* 0x000fe200078efcff */
[----:B------:R-:W-:Y:S01]  /*5c30*/  IMAD.MOV.U32 R6, RZ, RZ, RZ ;  /* 0x000000ffff067224 */ /* 0x000fe200078e00ff */
[----:B------:R-:W-:Y:S01]  /*5c40*/  CS2R R8, SRZ ;  /* 0x0000000000087805 */ /* 0x000fe2000001ff00 */
[----:B------:R-:W-:Y:S01]  /*5c50*/  IMAD.MOV.U32 R10, RZ, RZ, RZ ;  /* 0x000000ffff0a7224 */ /* 0x000fe200078e00ff */
[----:B------:R-:W-:Y:S01]  /*5c60*/  ISETP.NE.AND P1, PT, R7, RZ, PT ;  /* 0x000000ff0700720c */ /* 0x000fe20003f25270 */
[----:B------:R-:W-:Y:S01]  /*5c70*/  IMAD R0, R5, R0, 0x1 ;  /* 0x0000000105007424 */ /* 0x000fe200078e0200 */
[----:B------:R-:W-:Y:S01]  /*5c80*/  ISETP.NE.OR P0, PT, R7, RZ, !P0 ;  /* 0x000000ff0700720c */ /* 0x000fe20004705670 */
[----:B------:R-:W-:-:S02]  /*5c90*/  IMAD.MOV.U32 R7, RZ, RZ, 0x1 ;  /* 0x00000001ff077424 */ /* 0x000fc400078e00ff */
[----:B0-----:R-:W-:-:S04]  /*5ca0*/  IMAD.SHL.U32 R18, R3, 0x40, RZ ;  /* 0x0000004003127824 */ /* 0x001fc800078e00ff */
[----:B------:R-:W-:-:S04]  /*5cb0*/  IMAD.HI.U32 R3, R18, UR4, RZ ;  /* 0x0000000412037c27 */ /* 0x000fc8000f8e00ff */
[----:B-1----:R-:W-:Y:S01]  /*5cc0*/  IMAD.SHL.U32 R19, R12, 0x80, RZ ;  /* 0x000000800c137824 */ /* 0x002fe200078e00ff */
[----:B------:R-:W-:-:S07]  /*5cd0*/  SHF.R.U32.HI R3, RZ, UR5, R3 ;  /* 0x00000005ff037c19 */ /* 0x000fce0008011603 */
.L_x_151:
[----:B------:R-:W0:Y:S01]  /*5ce0*/  S2R R12, SR_CgaCtaId ;  /* 0x00000000000c7919 */ /* 0x000e220000008800 */
[----:B------:R-:W-:-:S04]  /*5cf0*/  MOV R11, 0x400 ;  /* 0x00000400000b7802 */ /* 0x000fc80000000f00 */
[----:B0-----:R-:W-:Y:S02]  /*5d00*/  LEA R21, R12, R11, 0x18 ;  /* 0x0000000b0c157211 */ /* 0x001fe400078ec0ff */
[----:B------:R-:W-:-:S03]  /*5d10*/  SHF.L.U32 R11, R7, 0x1f, RZ ;  /* 0x0000001f070b7819 */ /* 0x000fc600000006ff */
[----:B------:R-:W-:-:S07]  /*5d20*/  IMAD R12, R6, 0x8, R21 ;  /* 0x00000008060c7824 */ /* 0x000fce00078e0215 */
.L_x_148:
[----:B0-----:R0:W1:Y:S02]  /*5d30*/  SYNCS.PHASECHK.TRANS64.TRYWAIT P2, [R12+URZ+0x36090], R11 ;  /* 0x0360900b0c0075a7 */ /* 0x001064000804017f */
[----:B-1----:R-:W-:Y:S05]  /*5d40*/  @!P2 NANOSLEEP.SYNCS 0x989680 ;  /* 0x009896800000a95d */ /* 0x002fea0003900000 */
[----:B------:R-:W1:Y:S02]  /*5d50*/  @!P2 SYNCS.PHASECHK.TRANS64 P2, [R12+URZ+0x36090], R11 ;  /* 0x0360900b0c00a5a7 */ /* 0x000e64000804007f */
[----:B-1----:R-:W-:Y:S05]  /*5d60*/  @!P2 BRA `(.L_x_148) ;  /* 0xfffffffc00f0a947 */ /* 0x002fea000383ffff */
[----:B0-----:R-:W0:Y:S02]  /*5d70*/  @!P1 LDC R11, c[0x0][0x500] ;  /* 0x00014000ff0b9b82 */ /* 0x001e240000000800 */
[----:B0-----:R0:W-:Y:S02]  /*5d80*/  @!P1 SYNCS.ARRIVE.TRANS64 RZ, [R12+URZ+0x36000], R11 ;  /* 0x0360000b0cff99a7 */ /* 0x0011e4000800003f */
[----:B0-----:R-:W-:-:S04]  /*5d90*/  PRMT R11, R20, 0x9910, RZ ;  /* 0x00009910140b7816 */ /* 0x001fc800000000ff */
[----:B------:R-:W-:-:S13]  /*5da0*/  ISETP.NE.AND P2, PT, R11, 0x2, PT ;  /* 0x000000020b00780c */ /* 0x000fda0003f45270 */
[----:B------:R-:W-:Y:S05]  /*5db0*/  @P2 BRA `(.L_x_149) ;  /* 0x0000000000042947 */ /* 0x000fea0003800000 */
[----:B------:R-:W-:Y:S01]  /*5dc0*/  BPT.TRAP 0x1 ;  /* 0x000000040000795c */ /* 0x000fe20000300000 */
.L_x_149:
[----:B------:R-:W-:Y:S05]  /*5dd0*/  @P0 BRA `(.L_x_150) ;  /* 0x0000000000040947 */ /* 0x000fea0003800000 */
[----:B------:R-:W-:Y:S01]  /*5de0*/  BPT.TRAP 0x1 ;  /* 0x000000040000795c */ /* 0x000fe20000300000 */
.L_x_150:
[----:B------:R-:W0:Y:S01]  /*5df0*/  LDC R13, c[0x0][0x380] ;  /* 0x0000e000ff0d7b82 */ /* 0x000e220000000800 */
[----:B------:R-:W-:Y:S01]  /*5e00*/  R2UR UR4, R3 ;  /* 0x00000000030472ca */ /* 0x000fe200000e0000 */
[----:B------:R-:W-:Y:S01]  /*5e10*/  ULDC UR20, c[0x0][0x38c] ;  /* 0x0000e30000147ab9 */ /* 0x000fe20000000800 */
[----:B------:R-:W-:Y:S01]  /*5e20*/  R2UR UR5, R18 ;  /* 0x00000000120572ca */ /* 0x000fe200000e0000 */
[----:B------:R-:W-:Y:S01]  /*5e30*/  UISETP.NE.AND UP0, UPT, UR20, 0x1, UPT ;  /* 0x000000011400788c */ /* 0x000fe2000bf05270 */
[----:B------:R-:W-:Y:S01]  /*5e40*/  R2UR UR17, R12 ;  /* 0x000000000c1172ca */ /* 0x000fe200000e0000 */
[C---:B------:R-:W-:Y:S01]  /*5e50*/  VIADD R12, R10.reuse, 0x1 ;  /* 0x000000010a0c7836 */ /* 0x040fe20000000000 */
[----:B------:R-:W-:Y:S01]  /*5e60*/  R2UR UR18, R10 ;  /* 0x000000000a1272ca */ /* 0x000fe200000e0000 */
[----:B------:R-:W1:Y:S01]  /*5e70*/  LDC.64 R14, c[0x0][0x3b8] ;  /* 0x0000ee00ff0e7b82 */ /* 0x000e620000000a00 */
[----:B------:R-:W-:Y:S01]  /*5e80*/  R2UR UR9, R21 ;  /* 0x00000000150972ca */ /* 0x000fe200000e0000 */
[----:B------:R-:W-:Y:S01]  /*5e90*/  VIADD R0, R0, 0xffffffff ;  /* 0xffffffff00007836 */ /* 0x000fe20000000000 */
[----:B------:R-:W-:Y:S01]  /*5ea0*/  R2UR UR16, R6 ;  /* 0x00000000061072ca */ /* 0x000fe200000e0000 */
[----:B------:R-:W-:Y:S01]  /*5eb0*/  ULDC.64 UR24, c[0x0][0x198] ;  /* 0x0000660000187ab9 */ /* 0x000fe20000000a00 */
[----:B------:R-:W-:Y:S01]  /*5ec0*/  R2UR UR12, R9 ;  /* 0x00000000090c72ca */ /* 0x000fe200000e0000 */
[----:B------:R-:W-:Y:S01]  /*5ed0*/  ULDC.64 UR14, c[0x0][0x3b0] ;  /* 0x0000ec00000e7ab9 */ /* 0x000fe20000000a00 */
[----:B------:R-:W-:Y:S01]  /*5ee0*/  @UP0 ULDC.64 UR10, c[0x0][0x390] ;  /* 0x0000e400000a0ab9 */ /* 0x000fe20000000a00 */
[----:B------:R-:W1:Y:S01]  /*5ef0*/  LDC.64 R16, c[0x0][0x3d8] ;  /* 0x0000f600ff107b82 */ /* 0x000e620000000a00 */
[----:B------:R-:W-:Y:S01]  /*5f00*/  R2UR UR13, R8 ;  /* 0x00000000080d72ca */ /* 0x000fe200000e0000 */
[----:B------:R-:W-:Y:S01]  /*5f10*/  ULDC.64 UR22, c[0x0][0x3d0] ;  /* 0x0000f40000167ab9 */ /* 0x000fe20000000a00 */
[----:B------:R-:W-:Y:S01]  /*5f20*/  ISETP.GT.AND P5, PT, R0, 0x1, PT ;  /* 0x000000010000780c */ /* 0x000fe20003fa4270 */
[----:B------:R-:W-:-:S02]  /*5f30*/  USHF.L.U32 UR18, UR18, 0x5, URZ ;  /* 0x0000000512127899 */ /* 0x000fc4000800063f */
[----:B------:R-:W-:Y:S01]  /*5f40*/  UIADD3 UR17, UR17, 0x36000, URZ ;  /* 0x0003600011117890 */ /* 0x000fe2000fffe03f */
[----:B0-----:R-:W-:Y:S01]  /*5f50*/  ISETP.NE.AND P2, PT, R13, 0x1, PT ;  /* 0x000000010d00780c */ /* 0x001fe20003f45270 */
[----:B------:R-:W-:Y:S01]  /*5f60*/  ULEA UR16, UR16, UR9, 0xc ;  /* 0x0000000910107291 */ /* 0x000fe2000f8e603f */
[----:B------:R-:W-:Y:S01]  /*5f70*/  UMOV UR26, 0x0 ;  /* 0x00000000001a7882 */ /* 0x000fe20000000000 */
[----:B------:R-:W-:-:S03]  /*5f80*/  UMOV UR27, 0x10000000 ;  /* 0x10000000001b7882 */ /* 0x000fc60000000000 */
[----:B------:R-:W-:-:S07]  /*5f90*/  UMOV UR9, UR17 ;  /* 0x0000001100097c82 */ /* 0x000fce0008000000 */
[----:B------:R-:W-:Y:S01]  /*5fa0*/  @P2 IMAD.U32 R11, RZ, RZ, UR4 ;  /* 0x00000004ff0b2e24 */ /* 0x000fe2000f8e00ff */
[----:B------:R-:W-:Y:S01]  /*5fb0*/  UIADD3 UR4, UP1, UR24, 0xf0, URZ ;  /* 0x000000f018047890 */ /* 0x000fe2000ff3e03f */
[----:B-1----:R-:W-:Y:S01]  /*5fc0*/  IMAD R10, R8, R15, R17 ;  /* 0x0000000f080a7224 */ /* 0x002fe200078e0211 */
[----:B------:R-:W-:Y:S02]  /*5fd0*/  UIADD3 UR24, UP2, UR24, 0x1f0, URZ ;  /* 0x000001f018187890 */ /* 0x000fe4000ff5e03f */
[----:B------:R-:W-:Y:S01]  /*5fe0*/  @P2 R2UR UR5, R11 ;  /* 0x000000000b0522ca */ /* 0x000fe200000e0000 */
[----:B------:R-:W-:Y:S01]  /*5ff0*/  IMAD R11, R6, 0x2000, R21 ;  /* 0x00002000060b7824 */ /* 0x000fe200078e0215 */
[----:B------:R-:W-:Y:S01]  /*6000*/  ISETP.NE.AND P2, PT, R12, R5, PT ;  /* 0x000000050c00720c */ /* 0x000fe20003f45270 */
[----:B------:R-:W-:-:S03]  /*6010*/  VIADD R6, R6, 0x1 ;  /* 0x0000000106067836 */ /* 0x000fc60000000000 */
[----:B------:R-:W-:Y:S01]  /*6020*/  R2UR UR8, R11 ;  /* 0x000000000b0872ca */ /* 0x000fe200000e0000 */
[----:B------:R-:W-:Y:S01]  /*6030*/  IMAD R11, R9, R14, R16 ;  /* 0x0000000e090b7224 */ /* 0x000fe200078e0210 */
[C---:B------:R-:W-:Y:S01]  /*6040*/  ISETP.NE.AND P4, PT, R6.reuse, 0x12, PT ;  /* 0x000000120600780c */ /* 0x040fe20003f85270 */
[----:B------:R-:W0:Y:S03]  /*6050*/  LDC R14, c[0x0][0x3c8] ;  /* 0x0000f200ff0e7b82 */ /* 0x000e260000000800 */
[----:B------:R-:W-:Y:S01]  /*6060*/  PRMT R10, R11, 0x40, R10 ;  /* 0x000000400b0a7816 */ /* 0x000fe2000000000a */
[----:B------:R-:W-:Y:S01]  /*6070*/  UIADD3 UR6, -UR5, URZ, URZ ;  /* 0x0000003f05067290 */ /* 0x000fe2000fffe13f */
[----:B------:R-:W-:Y:S01]  /*6080*/  VIADD R11, R9, 0x1 ;  /* 0x00000001090b7836 */ /* 0x000fe20000000000 */
[----:B------:R-:W-:Y:S01]  /*6090*/  UMOV UR21, UR5 ;  /* 0x0000000500157c82 */ /* 0x000fe20008000000 */
[----:B------:R-:W-:Y:S01]  /*60a0*/  @P2 IMAD.MOV R11, RZ, RZ, R9 ;  /* 0x000000ffff0b2224 */ /* 0x000fe200078e0209 */
[----:B------:R-:W-:-:S02]  /*60b0*/  SEL R6, R6, RZ, P4 ;  /* 0x000000ff06067207 */ /* 0x000fc40002000000 */
[----:B------:R-:W-:Y:S01]  /*60c0*/  IMAD R13, R13, UR6, R18 ;  /* 0x000000060d0d7c24 */ /* 0x000fe2000f8e0212 */
[----:B------:R-:W-:Y:S02]  /*60d0*/  UIMAD.WIDE.U32 UR6, UR5, UR10, URZ ;  /* 0x0000000a050672a5 */ /* 0x000fe4000f8e003f */
[----:B------:R-:W-:Y:S02]  /*60e0*/  UIADD3 UR8, UR8, 0x12000, URZ ;  /* 0x0001200008087890 */ /* 0x000fe4000fffe03f */
[----:B------:R-:W-:Y:S01]  /*60f0*/  @UP0 USHF.R.U32.HI UR21, URZ, UR11, UR7 ;  /* 0x0000000b3f150299 */ /* 0x000fe20008011607 */
[----:B------:R-:W-:Y:S01]  /*6100*/  R2UR UR19, R13 ;  /* 0x000000000d1372ca */ /* 0x000fe200000e0000 */
[----:B------:R-:W-:Y:S01]  /*6110*/  UMOV UR10, UR18 ;  /* 0x00000012000a7c82 */ /* 0x000fe20008000000 */
[----:B------:R-:W-:Y:S01]  /*6120*/  R2UR UR7, R10 ;  /* 0x000000000a0772ca */ /* 0x000fe200000e0000 */
[----:B------:R-:W-:Y:S01]  /*6130*/  UIADD3 UR6, -UR21, URZ, URZ ;  /* 0x0000003f15067290 */ /* 0x000fe2000fffe13f */
[----:B------:R-:W-:Y:S01]  /*6140*/  R2UR UR11, R19 ;  /* 0x00000000130b72ca */ /* 0x000fe200000e0000 */
[----:B------:R-:W-:Y:S01]  /*6150*/  VIADD R13, R8, 0x1 ;  /* 0x00000001080d7836 */ /* 0x000fe20000000000 */
[----:B------:R-:W-:Y:S01]  /*6160*/  SEL R10, RZ, 0x1, P4 ;  /* 0x00000001ff0a7807 */ /* 0x000fe20002000000 */
[----:B------:R-:W-:Y:S01]  /*6170*/  UIMAD UR20, UR20, UR6, UR5 ;  /* 0x00000006141472a4 */ /* 0x000fe2000f8e0205 */
[----:B0-----:R-:W-:Y:S01]  /*6180*/  ISETP.NE.AND P3, PT, R11, R14, PT ;  /* 0x0000000e0b00720c */ /* 0x001fe20003f65270 */
[----:B------:R-:W-:Y:S01]  /*6190*/  UIADD3.X UR5, URZ, UR25, URZ, UP1, !UPT ;  /* 0x000000193f057290 */ /* 0x000fe20008ffe43f */
[----:B------:R-:W-:Y:S01]  /*61a0*/  LOP3.LUT R7, R7, R10, RZ, 0x3c, !PT ;  /* 0x0000000a07077212 */ /* 0x000fe200078e3cff */
[----:B------:R-:W-:Y:S01]  /*61b0*/  UIMAD UR20, UR20, UR15, UR23 ;  /* 0x0000000f141472a4 */ /* 0x000fe2000f8e0217 */
[----:B------:R-:W-:Y:S01]  /*61c0*/  SEL R10, R12, RZ, P2 ;  /* 0x000000ff0c0a7207 */ /* 0x000fe20001000000 */
[----:B------:R-:W-:Y:S01]  /*61d0*/  UIMAD UR19, UR19, UR14, UR22 ;  /* 0x0000000e131372a4 */ /* 0x000fe2000f8e0216 */
[----:B------:R-:W-:Y:S01]  /*61e0*/  SEL R9, R11, RZ, P3 ;  /* 0x000000ff0b097207 */ /* 0x000fe20001800000 */
[----:B------:R-:W-:-:S02]  /*61f0*/  UPRMT UR6, UR7, 0x5410, URZ ;  /* 0x0000541007067896 */ /* 0x000fc4000800003f */
[----:B------:R-:W-:-:S04]  /*6200*/  UIADD3.X UR25, URZ, UR25, URZ, UP2, !UPT ;  /* 0x000000193f197290 */ /* 0x000fc800097fe43f */
[----:B------:R-:W-:-:S03]  /*6210*/  @P3 IMAD.MOV R13, RZ, RZ, R8 ;  /* 0x000000ffff0d3224 */ /* 0x000fc600078e0208 */
[----:B------:R0:W-:Y:S01]  /*6220*/  UTMALDG.4D.IM2COL [UR16], [UR4], UR6 ;  /* 0x00000010040073b4 */ /* 0x0001e20008058006 */
[----:B------:R-:W-:Y:S01]  /*6230*/  IMAD.MOV.U32 R8, RZ, RZ, R13 ;  /* 0x000000ffff087224 */ /* 0x000fe200078e000d */
[----:B------:R0:W-:Y:S02]  /*6240*/  UTMALDG.4D [UR8], [UR24], desc[UR26] ;  /* 0x00001a08180075b4 */ /* 0x0001e40008019000 */
[----:B0-----:R-:W-:Y:S05]  /*6250*/  @P5 BRA `(.L_x_151) ;  /* 0xfffffff800a05947 */ /* 0x001fea000383ffff */
.L_x_147:
[----:B------:R-:W-:Y:S01]  /*6260*/  ISETP.GE.U32.AND P2, PT, R4, 0x12, PT ;  /* 0x000000120400780c */ /* 0x000fe20003f46070 */
[----:B------:R-:W-:Y:S05]  /*6270*/  WARPSYNC.ALL ;  /* 0x0000000000007948 */ /* 0x000fea0003800000 */
[----:B------:R-:W-:-:S07]  /*6280*/  ELECT P1, URZ, PT ;  /* 0x00000000003f782f */ /* 0x000fce0003820000 */
[----:B------:R-:W-:-:S05]  /*6290*/  @P2 IMAD.WIDE.U32 R6, R4, 0x38e38e39, RZ ;  /* 0x38e38e3904062825 */ /* 0x000fca00078e00ff */
[----:B-1---5:R-:W-:-:S04]  /*62a0*/  @P2 SHF.R.U32.HI R0, RZ, 0x2, R7 ;  /* 0x00000002ff002819 */ /* 0x022fc80000011607 */
[----:B------:R-:W-:-:S04]  /*62b0*/  @P2 LOP3.LUT R0, R0, 0x1, RZ, 0xc0, !PT ;  /* 0x0000000100002812 */ /* 0x000fc800078ec0ff */
[----:B------:R-:W-:Y:S01]  /*62c0*/  @P2 ISETP.NE.U32.AND P0, PT, R0, 0x1, PT ;  /* 0x000000010000280c */ /* 0x000fe20003f05070 */
[----:B------:R-:W-:-:S12]  /*62d0*/  @!P1 EXIT ;  /* 0x000000000000994d */ /* 0x000fd80003800000 */
[----:B------:R-:W-:Y:S01]  /*62e0*/  LOP3.LUT R2, R2, 0x2, RZ, 0xfc, !PT ;  /* 0x0000000202027812 */ /* 0x000fe200078efcff */
[----:B------:R-:W-:Y:S01]  /*62f0*/  IMAD.MOV.U32 R5, RZ, RZ, 0x1 ;  /* 0x00000001ff057424 */ /* 0x000fe200078e00ff */
[----:B------:R-:W-:Y:S02]  /*6300*/  @P2 ISETP.NE.U32.AND.EX P0, PT, RZ, RZ, PT, P0 ;  /* 0x000000ffff00220c */ /* 0x000fe40003f05100 */
[----:B------:R-:W-:Y:S02]  /*6310*/  ISETP.NE.AND P1, PT, R2, 0x3, PT ;  /* 0x000000030200780c */ /* 0x000fe40003f25270 */
[----:B------:R-:W-:-:S11]  /*6320*/  @P2 SEL R5, RZ, 0x1, !P0 ;  /* 0x00000001ff052807 */ /* 0x000fd60004000000 */
[----:B------:R-:W-:Y:S05]  /*6330*/  @!P1 BRA `(.L_x_152) ;  /* 0x0000000000049947 */ /* 0x000fea0003800000 */
[----:B------:R-:W-:Y:S01]  /*6340*/  BPT.TRAP 0x1 ;  /* 0x000000040000795c */ /* 0x000fe20000300000 */
.L_x_152:
[----:B------:R-:W0:Y:S01]  /*6350*/  S2R R7, SR_CgaCtaId ;  /* 0x0000000000077919 */ /* 0x000e220000008800 */
[----:B---3--:R-:W-:Y:S01]  /*6360*/  IMAD.WIDE.U32 R2, R4, 0x38e38e39, RZ ;  /* 0x38e38e3904027825 */ /* 0x008fe200078e00ff */
[----:B------:R-:W-:-:S04]  /*6370*/  MOV R0, 0x400 ;  /* 0x0000040000007802 */ /* 0x000fc80000000f00 */
[----:B------:R-:W-:-:S05]  /*6380*/  SHF.R.U32.HI R3, RZ, 0x2, R3 ;  /* 0x00000002ff037819 */ /* 0x000fca0000011603 */
[----:B------:R-:W-:Y:S01]  /*6390*/  IMAD R3, R3, -0x12, R4 ;  /* 0xffffffee03037824 */ /* 0x000fe200078e0204 */
[----:B0-----:R-:W-:Y:S02]  /*63a0*/  LEA R0, R7, R0, 0x18 ;  /* 0x0000000007007211 */ /* 0x001fe400078ec0ff */
[----:B------:R-:W-:-:S03]  /*63b0*/  SHF.L.U32 R7, R5, 0x1f, RZ ;  /* 0x0000001f05077819 */ /* 0x000fc600000006ff */
[----:B------:R-:W-:-:S04]  /*63c0*/  VIADD R0, R0, 0x36090 ;  /* 0x0003609000007836 */ /* 0x000fc80000000000 */
[----:B------:R-:W-:-:S07]  /*63d0*/  IMAD R2, R3, 0x8, R0 ;  /* 0x0000000803027824 */ /* 0x000fce00078e0200 */
.L_x_153:
[----:B0-----:R0:W1:Y:S02]  /*63e0*/  SYNCS.PHASECHK.TRANS64.TRYWAIT P0, [R2+URZ], R7 ;  /* 0x00000007020075a7 */ /* 0x001064000800017f */
[----:B-1----:R-:W-:Y:S05]  /*63f0*/  @!P0 NANOSLEEP.SYNCS 0x989680 ;  /* 0x009896800000895d */ /* 0x002fea0003900000 */
[----:B------:R-:W1:Y:S02]  /*6400*/  @!P0 SYNCS.PHASECHK.TRANS64 P0, [R2+URZ], R7 ;  /* 0x00000007020085a7 */ /* 0x000e64000800007f */
[----:B-1----:R-:W-:Y:S05]  /*6410*/  @!P0 BRA `(.L_x_153) ;  /* 0xfffffffc00f08947 */ /* 0x002fea000383ffff */
[----:B------:R-:W-:-:S05]  /*6420*/  VIADD R3, R3, 0x1 ;  /* 0x0000000103037836 */ /* 0x000fca0000000000 */
[----:B------:R-:W-:-:S04]  /*6430*/  ISETP.NE.AND P0, PT, R3, 0x12, PT ;  /* 0x000000120300780c */ /* 0x000fc80003f05270 */
[----:B0-----:R-:W-:Y:S02]  /*6440*/  SEL R2, RZ, 0x1, P0 ;  /* 0x00000001ff027807 */ /* 0x001fe40000000000 */
[----:B------:R-:W-:Y:S02]  /*6450*/  SEL R3, R3, RZ, P0 ;  /* 0x000000ff03037207 */ /* 0x000fe40000000000 */
[----:B------:R-:W-:-:S03]  /*6460*/  LOP3.LUT R7, R5, R2, RZ, 0x3c, !PT ;  /* 0x0000000205077212 */ /* 0x000fc600078e3cff */
[----:B------:R-:W-:Y:S01]  /*6470*/  IMAD R2, R3, 0x8, R0 ;  /* 0x0000000803027824 */ /* 0x000fe200078e0200 */
[----:B------:R-:W-:-:S07]  /*6480*/  SHF.L.U32 R5, R7, 0x1f, RZ ;  /* 0x0000001f07057819 */ /* 0x000fce00000006ff */
.L_x_154:
        /* <DEDUP_REMOVED lines=11> */
.L_x_155:
        /* <DEDUP_REMOVED lines=11> */
.L_x_156:
        /* <DEDUP_REMOVED lines=11> */
.L_x_157:
        /* <DEDUP_REMOVED lines=11> */
.L_x_158:
        /* <DEDUP_REMOVED lines=11> */
.L_x_159:
        /* <DEDUP_REMOVED lines=11> */
.L_x_160:
        /* <DEDUP_REMOVED lines=11> */
.L_x_161:
        /* <DEDUP_REMOVED lines=11> */
.L_x_162:
        /* <DEDUP_REMOVED lines=11> */
.L_x_163:
        /* <DEDUP_REMOVED lines=11> */
.L_x_164:
        /* <DEDUP_REMOVED lines=11> */
.L_x_165:
        /* <DEDUP_REMOVED lines=11> */
.L_x_166:
        /* <DEDUP_REMOVED lines=11> */
.L_x_167:
        /* <DEDUP_REMOVED lines=11> */
.L_x_168:
        /* <DEDUP_REMOVED lines=11> */
.L_x_169:
        /* <DEDUP_REMOVED lines=11> */
.L_x_170:
[----:B0-----:R0:W1:Y:S02]  /*6f90*/  SYNCS.PHASECHK.TRANS64.TRYWAIT P0, [R3+URZ], R0 ;  /* 0x00000000030075a7 */ /* 0x001064000800017f */
[----:B-1----:R-:W-:Y:S05]  /*6fa0*/  @!P0 NANOSLEEP.SYNCS 0x989680 ;  /* 0x009896800000895d */ /* 0x002fea0003900000 */
[----:B------:R-:W1:Y:S02]  /*6fb0*/  @!P0 SYNCS.PHASECHK.TRANS64 P0, [R3+URZ], R0 ;  /* 0x00000000030085a7 */ /* 0x000e64000800007f */
[----:B-1----:R-:W-:Y:S05]  /*6fc0*/  @P0 EXIT ;  /* 0x000000000000094d */ /* 0x002fea0003800000 */
[----:B------:R-:W-:Y:S05]  /*6fd0*/  BRA `(.L_x_170) ;  /* 0xfffffffc00ec7947 */ /* 0x000fea000383ffff */
.L_x_171:
[----:B------:R-:W-:-:S00]  /*6fe0*/  BRA `(.L_x_171) ;  /* 0xfffffffc00fc7947 */ /* 0x000fc0000383ffff */
[----:B------:R-:W-:-:S00]  /*6ff0*/  NOP ;  /* 0x0000000000007918 */ /* 0x000fc00000000000 */
        /* <DEDUP_REMOVED lines=8> */
.L_x_172:


//--------------------- .nv.shared._ZN7cutlass13device_kernelINS_4conv6kernel13ConvUniversalINS1_16ConvProblemShapeILNS1_8OperatorE0ELi2EEENS1_10collective14CollectiveConvINS1_46MainloopSm90TmaGmmaWarpSpecializedImplicitGemmILS5_0ELi18ELi2EN4cute5tupleIJNSA_1CILi1EEESD_SD_EEENS1_36KernelImplicitTmaWarpSpecializedSm90ELi1EEENSB_IJNSC_ILi64EEENSC_ILi128EEENSB_IJNSC_ILi32EEEEEEEEENS_10bfloat16_tESM_NSA_8TiledMMAINSA_8MMA_AtomIJNSA_4SM904GMMA28MMA_64x128x16_F32BF16BF16_SSILNSQ_5MajorE0ELSS_0ELNSQ_7ScaleInE1ELST_1EEEEEENSA_6LayoutISE_NSB_IJNSC_ILi0EEESX_SX_EEEEENSB_IJNSA_10UnderscoreES10_S10_EEEEENS7_6detail26Sm90ImplicitGemmTileTraitsINSA_20SM90_TMA_LOAD_IM2COLENSA_14ComposedLayoutINSA_7SwizzleILi2ELi4ELi3EEENSA_18smem_ptr_flag_bitsILi16EEENSW_INSB_IJNSB_IJNSC_ILi8EEES1B_EEENSB_IJSJ_SD_EEENSB_IJSD_NSC_ILi18EEEEEEEEENSB_IJNSB_IJSJ_NSC_ILi256EEEEEENSB_IJSD_SX_EEENSB_IJSX_NSC_ILi2048EEEEEEEEEEEEEvEENS14_INSA_13SM90_TMA_LOADENS16_IS18_S1A_NSW_INSB_IJNSB_IJS1B_NSC_ILi16EEEEEES1D_S1F_EEENSB_IJS1I_S1J_NSB_IJSX_NSC_ILi4096EEEEEEEEEEEEEvEEEENS_8epilogue10collective6detail29Sm90TmaWarpSpecializedAdapterINS22_15DefaultEpilogueISM_NSB_IJNSB_IJlllEEESD_SX_EEES27_NS21_6thread17LinearCombinationISM_Li1EffLNS28_9ScaleType4KindE0ELNS_15FloatRoundStyleE2ESM_EENS_4gemm15EpilogueDefaultEEEEEvvEEEEvNT_6ParamsE --------------------------
	.section	.nv.shared._ZN7cutlass13device_kernelINS_4conv6kernel13ConvUniversalINS1_16ConvProblemShapeILNS1_8OperatorE0ELi2EEENS1_10collective14CollectiveConvINS1_46MainloopSm90TmaGmmaWarpSpecializedImplicitGemmILS5_0ELi18ELi2EN4cute5tupleIJNSA_1CILi1EEESD_SD_EEENS1_36KernelImplicitTmaWarpSpecializedSm90ELi1EEENSB_IJNSC_ILi64EEENSC_ILi128EEENSB_IJNSC_ILi32EEEEEEEEENS_10bfloat16_tESM_NSA_8TiledMMAINSA_8MMA_AtomIJNSA_4SM904GMMA28MMA_64x128x16_F32BF16BF16_SSILNSQ_5MajorE0ELSS_0ELNSQ_7ScaleInE1ELST_1EEEEEENSA_6LayoutISE_NSB_IJNSC_ILi0EEESX_SX_EEEEENSB_IJNSA_10UnderscoreES10_S10_EEEEENS7_6detail26Sm90ImplicitGemmTileTraitsINSA_20SM90_TMA_LOAD_IM2COLENSA_14ComposedLayoutINSA_7SwizzleILi2ELi4ELi3EEENSA_18smem_ptr_flag_bitsILi16EEENSW_INSB_IJNSB_IJNSC_ILi8EEES1B_EEENSB_IJSJ_SD_EEENSB_IJSD_NSC_ILi18EEEEEEEEENSB_IJNSB_IJSJ_NSC_ILi256EEEEEENSB_IJSD_SX_EEENSB_IJSX_NSC_ILi2048EEEEEEEEEEEEEvEENS14_INSA_13SM90_TMA_LOADENS16_IS18_S1A_NSW_INSB_IJNSB_IJS1B_NSC_ILi16EEEEEES1D_S1F_EEENSB_IJS1I_S1J_NSB_IJSX_NSC_ILi4096EEEEEEEEEEEEEvEEEENS_8epilogue10collective6detail29Sm90TmaWarpSpecializedAdapterINS22_15DefaultEpilogueISM_NSB_IJNSB_IJlllEEESD_SX_EEES27_NS21_6thread17LinearCombinationISM_Li1EffLNS28_9ScaleType4KindE0ELNS_15FloatRoundStyleE2ESM_EENS_4gemm15EpilogueDefaultEEEEEvvEEEEvNT_6ParamsE,"aw",@nobits
	.sectionflags	@""
	.align	16
	.zero		1024


//--------------------- .nv.shared.reserved.0     --------------------------
	.section	.nv.shared.reserved.0,"aw",@nobits
	.weak		__nv_reservedSMEM_offset_0_alias
	.size		__nv_reservedSMEM_offset_0_alias, 0, 0
	.other		__nv_reservedSMEM_offset_0_alias,@"STO_CUDA_RESERVED_SHARED STV_DEFAULT"
__nv_reservedSMEM_offset_0_alias:
	.zero		0


//--------------------- .nv.global                --------------------------
	.section	.nv.global,"aw",@nobits
.nv.global:
	.type		_ZN39_INTERNAL_668406c9_4_k_cu_b70ff1f1_27974cute1_E,@object
	.size		_ZN39_INTERNAL_668406c9_4_k_cu_b70ff1f1_27974cute1_E,(_ZN39_INTERNAL_668406c9_4_k_cu_b70ff1f1_27974cuda3std3__45__cpo6cbeginE - _ZN39_INTERNAL_668406c9_4_k_cu_b70ff1f1_27974cute1_E)
_ZN39_INTERNAL_668406c9_4_k_cu_b70ff1f1_27974cute1_E:
	.zero		1
	.type		_ZN39_INTERNAL_668406c9_4_k_cu_b70ff1f1_27974cuda3std3__45__cpo6cbeginE,@object
	.size		_ZN39_INTERNAL_668406c9_4_k_cu_b70ff1f1_27974cuda3std3__45__cpo6cbeginE,(_ZN39_INTERNAL_668406c9_4_k_cu_b70ff1f1_27974cuda3std3__48in_placeE - _ZN39_INTERNAL_668406c9_4_k_cu_b70ff1f1_27974cuda3std3__45__cpo6cbeginE)
_ZN39_INTERNAL_668406c9_4_k_cu_b70ff1f1_27974cuda3std3__45__cpo6cbeginE:
	.zero		1
	.type		_ZN39_INTERNAL_668406c9_4_k_cu_b70ff1f1_27974cuda3std3__48in_placeE,@object
	.size		_ZN39_INTERNAL_668406c9_4_k_cu_b70ff1f1_27974cuda3std3__48in_placeE,(_ZN39_INTERNAL_668406c9_4_k_cu_b70ff1f1_27974cuda3std6ranges3__45__cpo9iter_moveE - _ZN39_INTERNAL_668406c9_4_k_cu_b70ff1f1_27974cuda3std3__48in_placeE)
_ZN39_INTERNAL_668406c9_4_k_cu_b70ff1f1_27974cuda3std3__48in_placeE:
	.zero		1
	.type		_ZN39_INTERNAL_668406c9_4_k_cu_b70ff1f1_27974cuda3std6ranges3__45__cpo9iter_moveE,@object
	.size		_ZN39_INTERNAL_668406c9_4_k_cu_b70ff1f1_27974cuda3std6ranges3__45__cpo9iter_moveE,(_ZN39_INTERNAL_668406c9_4_k_cu_b70ff1f1_27974cuda3std3__45__cpo5beginE - _ZN39_INTERNAL_668406c9_4_k_cu_b70ff1f1_27974cuda3std6ranges3__45__cpo9iter_moveE)
_ZN39_INTERNAL_668406c9_4_k_cu_b70ff1f1_27974cuda3std6ranges3__45__cpo9iter_moveE:
	.zero		1
	.type		_ZN39_INTERNAL_668406c9_4_k_cu_b70ff1f1_27974cuda3std3__45__cpo5beginE,@object
	.size		_ZN39_INTERNAL_668406c9_4_k_cu_b70ff1f1_27974cuda3std3__45__cpo5beginE,(_ZN39_INTERNAL_668406c9_4_k_cu_b70ff1f1_27974cuda3std3__441_GLOBAL__N__668406c9_4_k_cu_b70ff1f1_27976ignoreE - _ZN39_INTERNAL_668406c9_4_k_cu_b70ff1f1_27974cuda3std3__45__cpo5beginE)
_ZN39_INTERNAL_668406c9_4_k_cu_b70ff1f1_27974cuda3std3__45__cpo5beginE:
	.zero		1
	.type		_ZN39_INTERNAL_668406c9_4_k_cu_b70ff1f1_27974cuda3std3__441_GLOBAL__N__668406c9_4_k_cu_b70ff1f1_27976ignoreE,@object
	.size		_ZN39_INTERNAL_668406c9_4_k_cu_b70ff1f1_27974cuda3std3__441_GLOBAL__N__668406c9_4_k_cu_b70ff1f1_27976ignoreE,(_ZN39_INTERNAL_668406c9_4_k_cu_b70ff1f1_27974cute7productE - _ZN39_INTERNAL_668406c9_4_k_cu_b70ff1f1_27974cuda3std3__441_GLOBAL__N__668406c9_4_k_cu_b70ff1f1_27976ignoreE)
_ZN39_INTERNAL_668406c9_4_k_cu_b70ff1f1_27974cuda3std3__441_GLOBAL__N__668406c9_4_k_cu_b70ff1f1_27976ignoreE:
	.zero		1
	.type		_ZN39_INTERNAL_668406c9_4_k_cu_b70ff1f1_27974cute7productE,@object
	.size		_ZN39_INTERNAL_668406c9_4_k_cu_b70ff1f1_27974cute7productE,(_ZN39_INTERNAL_668406c9_4_k_cu_b70ff1f1_27974cuda3std3__45__cpo3endE - _ZN39_INTERNAL_668406c9_4_k_cu_b70ff1f1_27974cute7productE)
_ZN39_INTERNAL_668406c9_4_k_cu_b70ff1f1_27974cute7productE:
	.zero		1
	.type		_ZN39_INTERNAL_668406c9_4_k_cu_b70ff1f1_27974cuda3std3__45__cpo3endE,@object
	.size		_ZN39_INTERNAL_668406c9_4_k_cu_b70ff1f1_27974cuda3std3__45__cpo3endE,(_ZN39_INTERNAL_668406c9_4_k_cu_b70ff1f1_27974cuda3std3__419piecewise_constructE - _ZN39_INTERNAL_668406c9_4_k_cu_b70ff1f1_27974cuda3std3__45__cpo3endE)
_ZN39_INTERNAL_668406c9_4_k_cu_b70ff1f1_27974cuda3std3__45__cpo3endE:
	.zero		1
	.type		_ZN39_INTERNAL_668406c9_4_k_cu_b70ff1f1_27974cuda3std3__419piecewise_constructE,@object
	.size		_ZN39_INTERNAL_668406c9_4_k_cu_b70ff1f1_27974cuda3std3__419piecewise_constructE,(_ZN39_INTERNAL_668406c9_4_k_cu_b70ff1f1_27974cuda3std3__45__cpo4cendE - _ZN39_INTERNAL_668406c9_4_k_cu_b70ff1f1_27974cuda3std3__419piecewise_constructE)
_ZN39_INTERNAL_668406c9_4_k_cu_b70ff1f1_27974cuda3std3__419piecewise_constructE:
	.zero		1
	.type		_ZN39_INTERNAL_668406c9_4_k_cu_b70ff1f1_27974cuda3std3__45__cpo4cendE,@object
	.size		_ZN39_INTERNAL_668406c9_4_k_cu_b70ff1f1_27974cuda3std3__45__cpo4cendE,(_ZN39_INTERNAL_668406c9_4_k_cu_b70ff1f1_27974cuda3std6ranges3__45__cpo4swapE - _ZN39_INTERNAL_668406c9_4_k_cu_b70ff1f1_27974cuda3std3__45__cpo4cendE)
_ZN39_INTERNAL_668406c9_4_k_cu_b70ff1f1_27974cuda3std3__45__cpo4cendE:
	.zero		1
	.type		_ZN39_INTERNAL_668406c9_4_k_cu_b70ff1f1_27974cuda3std6ranges3__45__cpo4swapE,@object
	.size		_ZN39_INTERNAL_668406c9_4_k_cu_b70ff1f1_27974cuda3std6ranges3__45__cpo4swapE,(.L_7 - _ZN39_INTERNAL_668406c9_4_k_cu_b70ff1f1_27974cuda3std6ranges3__45__cpo4swapE)
_ZN39_INTERNAL_668406c9_4_k_cu_b70ff1f1_27974cuda3std6ranges3__45__cpo4swapE:
	.zero		1
.L_7:


//--------------------- .nv.constant0._ZN7cutlass13device_kernelINS_4conv6kernel13ConvUniversalINS1_16ConvProblemShapeILNS1_8OperatorE0ELi2EEENS1_10collective14CollectiveConvINS1_46MainloopSm90TmaGmmaWarpSpecializedImplicitGemmILS5_0ELi18ELi2EN4cute5tupleIJNSA_1CILi1EEESD_SD_EEENS1_36KernelImplicitTmaWarpSpecializedSm90ELi1EEENSB_IJNSC_ILi64EEENSC_ILi128EEENSB_IJNSC_ILi32EEEEEEEEENS_10bfloat16_tESM_NSA_8TiledMMAINSA_8MMA_AtomIJNSA_4SM904GMMA28MMA_64x128x16_F32BF16BF16_SSILNSQ_5MajorE0ELSS_0ELNSQ_7ScaleInE1ELST_1EEEEEENSA_6LayoutISE_NSB_IJNSC_ILi0EEESX_SX_EEEEENSB_IJNSA_10UnderscoreES10_S10_EEEEENS7_6detail26Sm90ImplicitGemmTileTraitsINSA_20SM90_TMA_LOAD_IM2COLENSA_14ComposedLayoutINSA_7SwizzleILi2ELi4ELi3EEENSA_18smem_ptr_flag_bitsILi16EEENSW_INSB_IJNSB_IJNSC_ILi8EEES1B_EEENSB_IJSJ_SD_EEENSB_IJSD_NSC_ILi18EEEEEEEEENSB_IJNSB_IJSJ_NSC_ILi256EEEEEENSB_IJSD_SX_EEENSB_IJSX_NSC_ILi2048EEEEEEEEEEEEEvEENS14_INSA_13SM90_TMA_LOADENS16_IS18_S1A_NSW_INSB_IJNSB_IJS1B_NSC_ILi16EEEEEES1D_S1F_EEENSB_IJS1I_S1J_NSB_IJSX_NSC_ILi4096EEEEEEEEEEEEEvEEEENS_8epilogue10collective6detail29Sm90TmaWarpSpecializedAdapterINS22_15DefaultEpilogueISM_NSB_IJNSB_IJlllEEESD_SX_EEES27_NS21_6thread17LinearCombinationISM_Li1EffLNS28_9ScaleType4KindE0ELNS_15FloatRoundStyleE2ESM_EENS_4gemm15EpilogueDefaultEEEEEvvEEEEvNT_6ParamsE --------------------------
	.section	.nv.constant0._ZN7cutlass13device_kernelINS_4conv6kernel13ConvUniversalINS1_16ConvProblemShapeILNS1_8OperatorE0ELi2EEENS1_10collective14CollectiveConvINS1_46MainloopSm90TmaGmmaWarpSpecializedImplicitGemmILS5_0ELi18ELi2EN4cute5tupleIJNSA_1CILi1EEESD_SD_EEENS1_36KernelImplicitTmaWarpSpecializedSm90ELi1EEENSB_IJNSC_ILi64EEENSC_ILi128EEENSB_IJNSC_ILi32EEEEEEEEENS_10bfloat16_tESM_NSA_8TiledMMAINSA_8MMA_AtomIJNSA_4SM904GMMA28MMA_64x128x16_F32BF16BF16_SSILNSQ_5MajorE0ELSS_0ELNSQ_7ScaleInE1ELST_1EEEEEENSA_6LayoutISE_NSB_IJNSC_ILi0EEESX_SX_EEEEENSB_IJNSA_10UnderscoreES10_S10_EEEEENS7_6detail26Sm90ImplicitGemmTileTraitsINSA_20SM90_TMA_LOAD_IM2COLENSA_14ComposedLayoutINSA_7SwizzleILi2ELi4ELi3EEENSA_18smem_ptr_flag_bitsILi16EEENSW_INSB_IJNSB_IJNSC_ILi8EEES1B_EEENSB_IJSJ_SD_EEENSB_IJSD_NSC_ILi18EEEEEEEEENSB_IJNSB_IJSJ_NSC_ILi256EEEEEENSB_IJSD_SX_EEENSB_IJSX_NSC_ILi2048EEEEEEEEEEEEEvEENS14_INSA_13SM90_TMA_LOADENS16_IS18_S1A_NSW_INSB_IJNSB_IJS1B_NSC_ILi16EEEEEES1D_S1F_EEENSB_IJS1I_S1J_NSB_IJSX_NSC_ILi4096EEEEEEEEEEEEEvEEEENS_8epilogue10collective6detail29Sm90TmaWarpSpecializedAdapterINS22_15DefaultEpilogueISM_NSB_IJNSB_IJlllEEESD_SX_EEES27_NS21_6thread17LinearCombinationISM_Li1EffLNS28_9ScaleType4KindE0ELNS_15FloatRoundStyleE2ESM_EENS_4gemm15EpilogueDefaultEEEEEvvEEEEvNT_6ParamsE,"a",@progbits
	.sectionflags	@""
	.align	4
.nv.constant0._ZN7cutlass13device_kernelINS_4conv6kernel13ConvUniversalINS1_16ConvProblemShapeILNS1_8OperatorE0ELi2EEENS1_10collective14CollectiveConvINS1_46MainloopSm90TmaGmmaWarpSpecializedImplicitGemmILS5_0ELi18ELi2EN4cute5tupleIJNSA_1CILi1EEESD_SD_EEENS1_36KernelImplicitTmaWarpSpecializedSm90ELi1EEENSB_IJNSC_ILi64EEENSC_ILi128EEENSB_IJNSC_ILi32EEEEEEEEENS_10bfloat16_tESM_NSA_8TiledMMAINSA_8MMA_AtomIJNSA_4SM904GMMA28MMA_64x128x16_F32BF16BF16_SSILNSQ_5MajorE0ELSS_0ELNSQ_7ScaleInE1ELST_1EEEEEENSA_6LayoutISE_NSB_IJNSC_ILi0EEESX_SX_EEEEENSB_IJNSA_10UnderscoreES10_S10_EEEEENS7_6detail26Sm90ImplicitGemmTileTraitsINSA_20SM90_TMA_LOAD_IM2COLENSA_14ComposedLayoutINSA_7SwizzleILi2ELi4ELi3EEENSA_18smem_ptr_flag_bitsILi16EEENSW_INSB_IJNSB_IJNSC_ILi8EEES1B_EEENSB_IJSJ_SD_EEENSB_IJSD_NSC_ILi18EEEEEEEEENSB_IJNSB_IJSJ_NSC_ILi256EEEEEENSB_IJSD_SX_EEENSB_IJSX_NSC_ILi2048EEEEEEEEEEEEEvEENS14_INSA_13SM90_TMA_LOADENS16_IS18_S1A_NSW_INSB_IJNSB_IJS1B_NSC_ILi16EEEEEES1D_S1F_EEENSB_IJS1I_S1J_NSB_IJSX_NSC_ILi4096EEEEEEEEEEEEEvEEEENS_8epilogue10collective6detail29Sm90TmaWarpSpecializedAdapterINS22_15DefaultEpilogueISM_NSB_IJNSB_IJlllEEESD_SX_EEES27_NS21_6thread17LinearCombinationISM_Li1EffLNS28_9ScaleType4KindE0ELNS_15FloatRoundStyleE2ESM_EENS_4gemm15EpilogueDefaultEEEEEvvEEEEvNT_6ParamsE:
	.zero		1536


//--------------------- SYMBOLS --------------------------

	.type		.nv.reservedSmem.offset0,@object
	.size		.nv.reservedSmem.offset0,0x4
